//
// Generated by NVIDIA NVVM Compiler
//
// Compiler Build ID: CL-36424714
// Cuda compilation tools, release 13.0, V13.0.88
// Based on NVVM 20.0.0
//

.version 9.0
.target sm_100
.address_size 64

	// .globl	_Z10initKerneli
.extern .func  (.param .b64 func_retval0) malloc
(
	.param .b64 malloc_param_0
)
;
.global .align 4 .b8 precalc_xorwow_matrix[102400];
.global .align 4 .b8 precalc_xorwow_offset_matrix[102400];
.global .align 4 .b8 mrg32k3aM1[2304];
.global .align 4 .b8 mrg32k3aM2[2304];
.global .align 4 .b8 mrg32k3aM1SubSeq[2016];
.global .align 4 .b8 mrg32k3aM2SubSeq[2016];
.global .align 4 .b8 mrg32k3aM1Seq[2304];
.global .align 4 .b8 mrg32k3aM2Seq[2304];
.const .align 8 .b8 __cr_lgamma_table[72];
.global .align 4 .u32 CHROMOSOME_COUNT;
.global .align 8 .b8 states[8192];
// _ZZ10sumReducerPiP10chromosomeiE11partial_sum has been demoted

.visible .entry _Z10initKerneli(
	.param .u32 _Z10initKerneli_param_0
)
{
	.reg .pred 	%p<28>;
	.reg .b32 	%r<418>;
	.reg .b64 	%rd<19>;

	ld.param.u32 	%r193, [_Z10initKerneli_param_0];
	mov.u32 	%r194, %tid.x;
	mov.u32 	%r195, %ctaid.x;
	mov.u32 	%r1, %ntid.x;
	mad.lo.s32 	%r323, %r195, %r1, %r194;
	ld.global.u32 	%r196, [CHROMOSOME_COUNT];
	setp.ge.s32 	%p1, %r323, %r196;
	@%p1 bra 	$L__BB0_47;
	xor.b32  	%r197, %r193, -1429050551;
	mul.lo.s32 	%r198, %r197, 1099087573;
	setp.gt.s32 	%p2, %r193, -1;
	selp.b32 	%r199, -644748465, -1947113066, %p2;
	add.s32 	%r200, %r199, %r198;
	add.s32 	%r3, %r200, 6615241;
	add.s32 	%r4, %r198, 123456789;
	xor.b32  	%r5, %r198, 362436069;
	add.s32 	%r6, %r199, 521288629;
	xor.b32  	%r7, %r199, 88675123;
	add.s32 	%r8, %r198, 5783321;
	mov.u32 	%r201, %nctaid.x;
	mul.lo.s32 	%r9, %r1, %r201;
	mov.u64 	%rd16, states;
	mov.u64 	%rd10, precalc_xorwow_matrix;
$L__BB0_2:
	{ // callseq 0, 0
	.param .b64 param0;
	st.param.b64 	[param0], 48;
	.param .b64 retval0;
	call.uni (retval0), 
	malloc, 
	(
	param0
	);
	ld.param.b64 	%rd8, [retval0];
	} // callseq 0
	setp.eq.s64 	%p3, %rd8, 0;
	@%p3 bra 	$L__BB0_46;
	st.v2.u32 	[%rd8], {%r3, %r4};
	st.v2.u32 	[%rd8+8], {%r5, %r6};
	st.v2.u32 	[%rd8+16], {%r7, %r8};
	setp.eq.s32 	%p4, %r323, 0;
	@%p4 bra 	$L__BB0_45;
	cvt.s64.s32 	%rd18, %r323;
	mov.b32 	%r324, 0;
$L__BB0_5:
	and.b64  	%rd4, %rd18, 3;
	setp.eq.s64 	%p5, %rd4, 0;
	@%p5 bra 	$L__BB0_44;
	mul.wide.u32 	%rd9, %r324, 3200;
	add.s64 	%rd5, %rd10, %rd9;
	cvt.u32.u64 	%r12, %rd4;
	mov.b32 	%r325, 0;
$L__BB0_7:
	mov.b32 	%r338, 0;
	mov.u32 	%r339, %r338;
	mov.u32 	%r340, %r338;
	mov.u32 	%r341, %r338;
	mov.u32 	%r342, %r338;
	mov.u32 	%r331, %r338;
$L__BB0_8:
	mul.wide.u32 	%rd11, %r331, 4;
	add.s64 	%rd12, %rd8, %rd11;
	ld.u32 	%r20, [%rd12+4];
	shl.b32 	%r21, %r331, 5;
	mov.b32 	%r337, 0;
$L__BB0_9:
	.pragma "nounroll";
	shr.u32 	%r206, %r20, %r337;
	and.b32  	%r207, %r206, 1;
	setp.eq.b32 	%p6, %r207, 1;
	not.pred 	%p7, %p6;
	add.s32 	%r208, %r21, %r337;
	mul.lo.s32 	%r209, %r208, 5;
	mul.wide.u32 	%rd13, %r209, 4;
	add.s64 	%rd6, %rd5, %rd13;
	@%p7 bra 	$L__BB0_11;
	ld.global.u32 	%r210, [%rd6];
	xor.b32  	%r342, %r342, %r210;
	ld.global.u32 	%r211, [%rd6+4];
	xor.b32  	%r341, %r341, %r211;
	ld.global.u32 	%r212, [%rd6+8];
	xor.b32  	%r340, %r340, %r212;
	ld.global.u32 	%r213, [%rd6+12];
	xor.b32  	%r339, %r339, %r213;
	ld.global.u32 	%r214, [%rd6+16];
	xor.b32  	%r338, %r338, %r214;
$L__BB0_11:
	and.b32  	%r216, %r206, 2;
	setp.eq.s32 	%p8, %r216, 0;
	@%p8 bra 	$L__BB0_13;
	ld.global.u32 	%r217, [%rd6+20];
	xor.b32  	%r342, %r342, %r217;
	ld.global.u32 	%r218, [%rd6+24];
	xor.b32  	%r341, %r341, %r218;
	ld.global.u32 	%r219, [%rd6+28];
	xor.b32  	%r340, %r340, %r219;
	ld.global.u32 	%r220, [%rd6+32];
	xor.b32  	%r339, %r339, %r220;
	ld.global.u32 	%r221, [%rd6+36];
	xor.b32  	%r338, %r338, %r221;
$L__BB0_13:
	and.b32  	%r223, %r206, 4;
	setp.eq.s32 	%p9, %r223, 0;
	@%p9 bra 	$L__BB0_15;
	ld.global.u32 	%r224, [%rd6+40];
	xor.b32  	%r342, %r342, %r224;
	ld.global.u32 	%r225, [%rd6+44];
	xor.b32  	%r341, %r341, %r225;
	ld.global.u32 	%r226, [%rd6+48];
	xor.b32  	%r340, %r340, %r226;
	ld.global.u32 	%r227, [%rd6+52];
	xor.b32  	%r339, %r339, %r227;
	ld.global.u32 	%r228, [%rd6+56];
	xor.b32  	%r338, %r338, %r228;
$L__BB0_15:
	and.b32  	%r230, %r206, 8;
	setp.eq.s32 	%p10, %r230, 0;
	@%p10 bra 	$L__BB0_17;
	ld.global.u32 	%r231, [%rd6+60];
	xor.b32  	%r342, %r342, %r231;
	ld.global.u32 	%r232, [%rd6+64];
	xor.b32  	%r341, %r341, %r232;
	ld.global.u32 	%r233, [%rd6+68];
	xor.b32  	%r340, %r340, %r233;
	ld.global.u32 	%r234, [%rd6+72];
	xor.b32  	%r339, %r339, %r234;
	ld.global.u32 	%r235, [%rd6+76];
	xor.b32  	%r338, %r338, %r235;
$L__BB0_17:
	and.b32  	%r237, %r206, 16;
	setp.eq.s32 	%p11, %r237, 0;
	@%p11 bra 	$L__BB0_19;
	ld.global.u32 	%r238, [%rd6+80];
	xor.b32  	%r342, %r342, %r238;
	ld.global.u32 	%r239, [%rd6+84];
	xor.b32  	%r341, %r341, %r239;
	ld.global.u32 	%r240, [%rd6+88];
	xor.b32  	%r340, %r340, %r240;
	ld.global.u32 	%r241, [%rd6+92];
	xor.b32  	%r339, %r339, %r241;
	ld.global.u32 	%r242, [%rd6+96];
	xor.b32  	%r338, %r338, %r242;
$L__BB0_19:
	and.b32  	%r244, %r206, 32;
	setp.eq.s32 	%p12, %r244, 0;
	@%p12 bra 	$L__BB0_21;
	ld.global.u32 	%r245, [%rd6+100];
	xor.b32  	%r342, %r342, %r245;
	ld.global.u32 	%r246, [%rd6+104];
	xor.b32  	%r341, %r341, %r246;
	ld.global.u32 	%r247, [%rd6+108];
	xor.b32  	%r340, %r340, %r247;
	ld.global.u32 	%r248, [%rd6+112];
	xor.b32  	%r339, %r339, %r248;
	ld.global.u32 	%r249, [%rd6+116];
	xor.b32  	%r338, %r338, %r249;
$L__BB0_21:
	and.b32  	%r251, %r206, 64;
	setp.eq.s32 	%p13, %r251, 0;
	@%p13 bra 	$L__BB0_23;
	ld.global.u32 	%r252, [%rd6+120];
	xor.b32  	%r342, %r342, %r252;
	ld.global.u32 	%r253, [%rd6+124];
	xor.b32  	%r341, %r341, %r253;
	ld.global.u32 	%r254, [%rd6+128];
	xor.b32  	%r340, %r340, %r254;
	ld.global.u32 	%r255, [%rd6+132];
	xor.b32  	%r339, %r339, %r255;
	ld.global.u32 	%r256, [%rd6+136];
	xor.b32  	%r338, %r338, %r256;
$L__BB0_23:
	and.b32  	%r258, %r206, 128;
	setp.eq.s32 	%p14, %r258, 0;
	@%p14 bra 	$L__BB0_25;
	ld.global.u32 	%r259, [%rd6+140];
	xor.b32  	%r342, %r342, %r259;
	ld.global.u32 	%r260, [%rd6+144];
	xor.b32  	%r341, %r341, %r260;
	ld.global.u32 	%r261, [%rd6+148];
	xor.b32  	%r340, %r340, %r261;
	ld.global.u32 	%r262, [%rd6+152];
	xor.b32  	%r339, %r339, %r262;
	ld.global.u32 	%r263, [%rd6+156];
	xor.b32  	%r338, %r338, %r263;
$L__BB0_25:
	and.b32  	%r265, %r206, 256;
	setp.eq.s32 	%p15, %r265, 0;
	@%p15 bra 	$L__BB0_27;
	ld.global.u32 	%r266, [%rd6+160];
	xor.b32  	%r342, %r342, %r266;
	ld.global.u32 	%r267, [%rd6+164];
	xor.b32  	%r341, %r341, %r267;
	ld.global.u32 	%r268, [%rd6+168];
	xor.b32  	%r340, %r340, %r268;
	ld.global.u32 	%r269, [%rd6+172];
	xor.b32  	%r339, %r339, %r269;
	ld.global.u32 	%r270, [%rd6+176];
	xor.b32  	%r338, %r338, %r270;
$L__BB0_27:
	and.b32  	%r272, %r206, 512;
	setp.eq.s32 	%p16, %r272, 0;
	@%p16 bra 	$L__BB0_29;
	ld.global.u32 	%r273, [%rd6+180];
	xor.b32  	%r342, %r342, %r273;
	ld.global.u32 	%r274, [%rd6+184];
	xor.b32  	%r341, %r341, %r274;
	ld.global.u32 	%r275, [%rd6+188];
	xor.b32  	%r340, %r340, %r275;
	ld.global.u32 	%r276, [%rd6+192];
	xor.b32  	%r339, %r339, %r276;
	ld.global.u32 	%r277, [%rd6+196];
	xor.b32  	%r338, %r338, %r277;
$L__BB0_29:
	and.b32  	%r279, %r206, 1024;
	setp.eq.s32 	%p17, %r279, 0;
	@%p17 bra 	$L__BB0_31;
	ld.global.u32 	%r280, [%rd6+200];
	xor.b32  	%r342, %r342, %r280;
	ld.global.u32 	%r281, [%rd6+204];
	xor.b32  	%r341, %r341, %r281;
	ld.global.u32 	%r282, [%rd6+208];
	xor.b32  	%r340, %r340, %r282;
	ld.global.u32 	%r283, [%rd6+212];
	xor.b32  	%r339, %r339, %r283;
	ld.global.u32 	%r284, [%rd6+216];
	xor.b32  	%r338, %r338, %r284;
$L__BB0_31:
	and.b32  	%r286, %r206, 2048;
	setp.eq.s32 	%p18, %r286, 0;
	@%p18 bra 	$L__BB0_33;
	ld.global.u32 	%r287, [%rd6+220];
	xor.b32  	%r342, %r342, %r287;
	ld.global.u32 	%r288, [%rd6+224];
	xor.b32  	%r341, %r341, %r288;
	ld.global.u32 	%r289, [%rd6+228];
	xor.b32  	%r340, %r340, %r289;
	ld.global.u32 	%r290, [%rd6+232];
	xor.b32  	%r339, %r339, %r290;
	ld.global.u32 	%r291, [%rd6+236];
	xor.b32  	%r338, %r338, %r291;
$L__BB0_33:
	and.b32  	%r293, %r206, 4096;
	setp.eq.s32 	%p19, %r293, 0;
	@%p19 bra 	$L__BB0_35;
	ld.global.u32 	%r294, [%rd6+240];
	xor.b32  	%r342, %r342, %r294;
	ld.global.u32 	%r295, [%rd6+244];
	xor.b32  	%r341, %r341, %r295;
	ld.global.u32 	%r296, [%rd6+248];
	xor.b32  	%r340, %r340, %r296;
	ld.global.u32 	%r297, [%rd6+252];
	xor.b32  	%r339, %r339, %r297;
	ld.global.u32 	%r298, [%rd6+256];
	xor.b32  	%r338, %r338, %r298;
$L__BB0_35:
	and.b32  	%r300, %r206, 8192;
	setp.eq.s32 	%p20, %r300, 0;
	@%p20 bra 	$L__BB0_37;
	ld.global.u32 	%r301, [%rd6+260];
	xor.b32  	%r342, %r342, %r301;
	ld.global.u32 	%r302, [%rd6+264];
	xor.b32  	%r341, %r341, %r302;
	ld.global.u32 	%r303, [%rd6+268];
	xor.b32  	%r340, %r340, %r303;
	ld.global.u32 	%r304, [%rd6+272];
	xor.b32  	%r339, %r339, %r304;
	ld.global.u32 	%r305, [%rd6+276];
	xor.b32  	%r338, %r338, %r305;
$L__BB0_37:
	and.b32  	%r307, %r206, 16384;
	setp.eq.s32 	%p21, %r307, 0;
	@%p21 bra 	$L__BB0_39;
	ld.global.u32 	%r308, [%rd6+280];
	xor.b32  	%r342, %r342, %r308;
	ld.global.u32 	%r309, [%rd6+284];
	xor.b32  	%r341, %r341, %r309;
	ld.global.u32 	%r310, [%rd6+288];
	xor.b32  	%r340, %r340, %r310;
	ld.global.u32 	%r311, [%rd6+292];
	xor.b32  	%r339, %r339, %r311;
	ld.global.u32 	%r312, [%rd6+296];
	xor.b32  	%r338, %r338, %r312;
$L__BB0_39:
	and.b32  	%r314, %r206, 32768;
	setp.eq.s32 	%p22, %r314, 0;
	@%p22 bra 	$L__BB0_41;
	ld.global.u32 	%r315, [%rd6+300];
	xor.b32  	%r342, %r342, %r315;
	ld.global.u32 	%r316, [%rd6+304];
	xor.b32  	%r341, %r341, %r316;
	ld.global.u32 	%r317, [%rd6+308];
	xor.b32  	%r340, %r340, %r317;
	ld.global.u32 	%r318, [%rd6+312];
	xor.b32  	%r339, %r339, %r318;
	ld.global.u32 	%r319, [%rd6+316];
	xor.b32  	%r338, %r338, %r319;
$L__BB0_41:
	add.s32 	%r337, %r337, 16;
	setp.ne.s32 	%p23, %r337, 32;
	@%p23 bra 	$L__BB0_9;
	mad.lo.s32 	%r320, %r331, -31, %r21;
	add.s32 	%r331, %r320, 1;
	setp.ne.s32 	%p24, %r331, 5;
	@%p24 bra 	$L__BB0_8;
	st.u32 	[%rd8+4], %r342;
	st.u32 	[%rd8+8], %r341;
	st.u32 	[%rd8+12], %r340;
	st.u32 	[%rd8+16], %r339;
	st.u32 	[%rd8+20], %r338;
	add.s32 	%r325, %r325, 1;
	setp.lt.u32 	%p25, %r325, %r12;
	@%p25 bra 	$L__BB0_7;
$L__BB0_44:
	shr.u64 	%rd7, %rd18, 2;
	add.s32 	%r324, %r324, 1;
	setp.gt.u64 	%p26, %rd18, 3;
	mov.u64 	%rd18, %rd7;
	@%p26 bra 	$L__BB0_5;
$L__BB0_45:
	mov.b32 	%r321, 0;
	st.v2.u32 	[%rd8+24], {%r321, %r321};
	st.u32 	[%rd8+32], %r321;
	mov.b64 	%rd14, 0;
	st.u64 	[%rd8+40], %rd14;
$L__BB0_46:
	mul.wide.s32 	%rd15, %r323, 8;
	add.s64 	%rd17, %rd16, %rd15;
	st.global.u64 	[%rd17], %rd8;
	add.s32 	%r323, %r323, %r9;
	ld.global.u32 	%r322, [CHROMOSOME_COUNT];
	setp.lt.s32 	%p27, %r323, %r322;
	@%p27 bra 	$L__BB0_2;
$L__BB0_47:
	ret;

}
	// .globl	_Z21initializeChromosomesP10chromosomePiii
.visible .entry _Z21initializeChromosomesP10chromosomePiii(
	.param .u64 .ptr .align 1 _Z21initializeChromosomesP10chromosomePiii_param_0,
	.param .u64 .ptr .align 1 _Z21initializeChromosomesP10chromosomePiii_param_1,
	.param .u32 _Z21initializeChromosomesP10chromosomePiii_param_2,
	.param .u32 _Z21initializeChromosomesP10chromosomePiii_param_3
)
{
	.reg .pred 	%p<24>;
	.reg .b32 	%r<201>;
	.reg .b64 	%rd<92>;

	ld.param.u64 	%rd8, [_Z21initializeChromosomesP10chromosomePiii_param_0];
	ld.param.u64 	%rd9, [_Z21initializeChromosomesP10chromosomePiii_param_1];
	ld.param.u32 	%r53, [_Z21initializeChromosomesP10chromosomePiii_param_2];
	ld.param.u32 	%r54, [_Z21initializeChromosomesP10chromosomePiii_param_3];
	cvta.to.global.u64 	%rd1, %rd9;
	cvta.to.global.u64 	%rd2, %rd8;
	mov.u32 	%r55, %tid.x;
	mov.u32 	%r56, %ctaid.x;
	mov.u32 	%r57, %ntid.x;
	mad.lo.s32 	%r183, %r56, %r57, %r55;
	mov.u32 	%r58, %nctaid.x;
	mul.lo.s32 	%r2, %r57, %r58;
	ld.global.u32 	%r3, [CHROMOSOME_COUNT];
	setp.ge.s32 	%p1, %r183, %r3;
	@%p1 bra 	$L__BB1_45;
	setp.gt.s32 	%p2, %r53, 0;
	@%p2 bra 	$L__BB1_2;
	bra.uni 	$L__BB1_44;
$L__BB1_2:
	and.b32  	%r4, %r53, 3;
	and.b32  	%r5, %r53, 2147483644;
	neg.s32 	%r6, %r5;
	mov.u64 	%rd14, states;
$L__BB1_3:
	setp.lt.u32 	%p4, %r53, 4;
	mul.wide.s32 	%rd12, %r183, 16;
	add.s64 	%rd3, %rd2, %rd12;
	mov.b32 	%r185, 0;
	st.global.v2.u32 	[%rd3], {%r185, %r185};
	mul.wide.s32 	%rd13, %r183, 8;
	add.s64 	%rd4, %rd14, %rd13;
	mov.u32 	%r195, %r185;
	@%p4 bra 	$L__BB1_26;
	mov.b32 	%r185, 0;
	mov.b64 	%rd91, 0;
	mov.u32 	%r184, %r6;
$L__BB1_5:
	ld.global.u64 	%rd16, [%rd4];
	cvta.to.global.u64 	%rd17, %rd16;
	ld.global.v2.u32 	{%r62, %r63}, [%rd17];
	shr.u32 	%r64, %r63, 2;
	xor.b32  	%r65, %r64, %r63;
	ld.global.v2.u32 	{%r66, %r67}, [%rd17+8];
	ld.global.v2.u32 	{%r68, %r69}, [%rd17+16];
	st.global.v2.u32 	[%rd17+8], {%r67, %r68};
	shl.b32 	%r70, %r69, 4;
	shl.b32 	%r71, %r65, 1;
	xor.b32  	%r72, %r71, %r70;
	xor.b32  	%r73, %r72, %r65;
	xor.b32  	%r74, %r73, %r69;
	st.global.v2.u32 	[%rd17+16], {%r69, %r74};
	add.s32 	%r75, %r62, 362437;
	st.global.v2.u32 	[%rd17], {%r75, %r66};
	add.s32 	%r76, %r74, %r75;
	and.b32  	%r10, %r76, 1;
	setp.eq.b32 	%p5, %r10, 1;
	@%p5 bra 	$L__BB1_8;
	add.s64 	%rd22, %rd1, %rd91;
	ld.global.u32 	%r186, [%rd22];
$L__BB1_7:
	mad.lo.s32 	%r185, %r186, %r10, %r185;
	ld.global.u64 	%rd23, [%rd3+8];
	cvta.to.global.u64 	%rd24, %rd23;
	add.s64 	%rd25, %rd24, %rd91;
	st.global.u32 	[%rd25], %r10;
	bra.uni 	$L__BB1_10;
$L__BB1_8:
	add.s64 	%rd18, %rd1, %rd91;
	ld.global.u32 	%r186, [%rd18];
	add.s32 	%r77, %r186, %r185;
	setp.le.s32 	%p6, %r77, %r54;
	@%p6 bra 	$L__BB1_7;
	ld.global.u64 	%rd19, [%rd3+8];
	cvta.to.global.u64 	%rd20, %rd19;
	add.s64 	%rd21, %rd20, %rd91;
	mov.b32 	%r78, 0;
	st.global.u32 	[%rd21], %r78;
$L__BB1_10:
	ld.global.u64 	%rd26, [%rd4];
	cvta.to.global.u64 	%rd27, %rd26;
	ld.global.v2.u32 	{%r79, %r80}, [%rd27];
	shr.u32 	%r81, %r80, 2;
	xor.b32  	%r82, %r81, %r80;
	ld.global.v2.u32 	{%r83, %r84}, [%rd27+8];
	ld.global.v2.u32 	{%r85, %r86}, [%rd27+16];
	st.global.v2.u32 	[%rd27+8], {%r84, %r85};
	shl.b32 	%r87, %r86, 4;
	shl.b32 	%r88, %r82, 1;
	xor.b32  	%r89, %r88, %r87;
	xor.b32  	%r90, %r89, %r82;
	xor.b32  	%r91, %r90, %r86;
	st.global.v2.u32 	[%rd27+16], {%r86, %r91};
	add.s32 	%r92, %r79, 362437;
	st.global.v2.u32 	[%rd27], {%r92, %r83};
	add.s32 	%r93, %r91, %r92;
	and.b32  	%r16, %r93, 1;
	setp.eq.b32 	%p7, %r16, 1;
	@%p7 bra 	$L__BB1_13;
	add.s64 	%rd32, %rd1, %rd91;
	ld.global.u32 	%r188, [%rd32+4];
$L__BB1_12:
	mad.lo.s32 	%r185, %r188, %r16, %r185;
	ld.global.u64 	%rd33, [%rd3+8];
	cvta.to.global.u64 	%rd34, %rd33;
	add.s64 	%rd35, %rd34, %rd91;
	st.global.u32 	[%rd35+4], %r16;
	bra.uni 	$L__BB1_15;
$L__BB1_13:
	add.s64 	%rd28, %rd1, %rd91;
	ld.global.u32 	%r188, [%rd28+4];
	add.s32 	%r94, %r188, %r185;
	setp.le.s32 	%p8, %r94, %r54;
	@%p8 bra 	$L__BB1_12;
	ld.global.u64 	%rd29, [%rd3+8];
	cvta.to.global.u64 	%rd30, %rd29;
	add.s64 	%rd31, %rd30, %rd91;
	mov.b32 	%r95, 0;
	st.global.u32 	[%rd31+4], %r95;
$L__BB1_15:
	ld.global.u64 	%rd36, [%rd4];
	cvta.to.global.u64 	%rd37, %rd36;
	ld.global.v2.u32 	{%r96, %r97}, [%rd37];
	shr.u32 	%r98, %r97, 2;
	xor.b32  	%r99, %r98, %r97;
	ld.global.v2.u32 	{%r100, %r101}, [%rd37+8];
	ld.global.v2.u32 	{%r102, %r103}, [%rd37+16];
	st.global.v2.u32 	[%rd37+8], {%r101, %r102};
	shl.b32 	%r104, %r103, 4;
	shl.b32 	%r105, %r99, 1;
	xor.b32  	%r106, %r105, %r104;
	xor.b32  	%r107, %r106, %r99;
	xor.b32  	%r108, %r107, %r103;
	st.global.v2.u32 	[%rd37+16], {%r103, %r108};
	add.s32 	%r109, %r96, 362437;
	st.global.v2.u32 	[%rd37], {%r109, %r100};
	add.s32 	%r110, %r108, %r109;
	and.b32  	%r22, %r110, 1;
	setp.eq.b32 	%p9, %r22, 1;
	@%p9 bra 	$L__BB1_18;
	add.s64 	%rd42, %rd1, %rd91;
	ld.global.u32 	%r190, [%rd42+8];
$L__BB1_17:
	mad.lo.s32 	%r185, %r190, %r22, %r185;
	ld.global.u64 	%rd43, [%rd3+8];
	cvta.to.global.u64 	%rd44, %rd43;
	add.s64 	%rd45, %rd44, %rd91;
	st.global.u32 	[%rd45+8], %r22;
	bra.uni 	$L__BB1_20;
$L__BB1_18:
	add.s64 	%rd38, %rd1, %rd91;
	ld.global.u32 	%r190, [%rd38+8];
	add.s32 	%r111, %r190, %r185;
	setp.le.s32 	%p10, %r111, %r54;
	@%p10 bra 	$L__BB1_17;
	ld.global.u64 	%rd39, [%rd3+8];
	cvta.to.global.u64 	%rd40, %rd39;
	add.s64 	%rd41, %rd40, %rd91;
	mov.b32 	%r112, 0;
	st.global.u32 	[%rd41+8], %r112;
$L__BB1_20:
	ld.global.u64 	%rd46, [%rd4];
	cvta.to.global.u64 	%rd47, %rd46;
	ld.global.v2.u32 	{%r113, %r114}, [%rd47];
	shr.u32 	%r115, %r114, 2;
	xor.b32  	%r116, %r115, %r114;
	ld.global.v2.u32 	{%r117, %r118}, [%rd47+8];
	ld.global.v2.u32 	{%r119, %r120}, [%rd47+16];
	st.global.v2.u32 	[%rd47+8], {%r118, %r119};
	shl.b32 	%r121, %r120, 4;
	shl.b32 	%r122, %r116, 1;
	xor.b32  	%r123, %r122, %r121;
	xor.b32  	%r124, %r123, %r116;
	xor.b32  	%r125, %r124, %r120;
	st.global.v2.u32 	[%rd47+16], {%r120, %r125};
	add.s32 	%r126, %r113, 362437;
	st.global.v2.u32 	[%rd47], {%r126, %r117};
	add.s32 	%r127, %r125, %r126;
	and.b32  	%r28, %r127, 1;
	setp.eq.b32 	%p11, %r28, 1;
	@%p11 bra 	$L__BB1_23;
	add.s64 	%rd52, %rd1, %rd91;
	ld.global.u32 	%r192, [%rd52+12];
$L__BB1_22:
	mad.lo.s32 	%r185, %r192, %r28, %r185;
	ld.global.u64 	%rd53, [%rd3+8];
	cvta.to.global.u64 	%rd54, %rd53;
	add.s64 	%rd55, %rd54, %rd91;
	st.global.u32 	[%rd55+12], %r28;
	bra.uni 	$L__BB1_25;
$L__BB1_23:
	add.s64 	%rd48, %rd1, %rd91;
	ld.global.u32 	%r192, [%rd48+12];
	add.s32 	%r128, %r192, %r185;
	setp.le.s32 	%p12, %r128, %r54;
	@%p12 bra 	$L__BB1_22;
	ld.global.u64 	%rd49, [%rd3+8];
	cvta.to.global.u64 	%rd50, %rd49;
	add.s64 	%rd51, %rd50, %rd91;
	mov.b32 	%r129, 0;
	st.global.u32 	[%rd51+12], %r129;
$L__BB1_25:
	add.s64 	%rd91, %rd91, 16;
	add.s32 	%r184, %r184, 4;
	setp.ne.s32 	%p13, %r184, 0;
	mov.u32 	%r195, %r5;
	@%p13 bra 	$L__BB1_5;
$L__BB1_26:
	setp.eq.s32 	%p14, %r4, 0;
	@%p14 bra 	$L__BB1_43;
	ld.global.u64 	%rd56, [%rd4];
	cvta.to.global.u64 	%rd57, %rd56;
	ld.global.v2.u32 	{%r130, %r131}, [%rd57];
	shr.u32 	%r132, %r131, 2;
	xor.b32  	%r133, %r132, %r131;
	ld.global.v2.u32 	{%r134, %r135}, [%rd57+8];
	ld.global.v2.u32 	{%r136, %r137}, [%rd57+16];
	st.global.v2.u32 	[%rd57+8], {%r135, %r136};
	shl.b32 	%r138, %r137, 4;
	shl.b32 	%r139, %r133, 1;
	xor.b32  	%r140, %r139, %r138;
	xor.b32  	%r141, %r140, %r133;
	xor.b32  	%r142, %r141, %r137;
	st.global.v2.u32 	[%rd57+16], {%r137, %r142};
	add.s32 	%r143, %r130, 362437;
	st.global.v2.u32 	[%rd57], {%r143, %r134};
	add.s32 	%r144, %r142, %r143;
	and.b32  	%r37, %r144, 1;
	setp.eq.b32 	%p15, %r37, 1;
	@%p15 bra 	$L__BB1_30;
	mul.wide.u32 	%rd64, %r195, 4;
	add.s64 	%rd65, %rd1, %rd64;
	ld.global.u32 	%r196, [%rd65];
$L__BB1_29:
	mad.lo.s32 	%r185, %r196, %r37, %r185;
	ld.global.u64 	%rd66, [%rd3+8];
	cvta.to.global.u64 	%rd67, %rd66;
	mul.wide.u32 	%rd68, %r195, 4;
	add.s64 	%rd69, %rd67, %rd68;
	st.global.u32 	[%rd69], %r37;
	bra.uni 	$L__BB1_32;
$L__BB1_30:
	mul.wide.u32 	%rd58, %r195, 4;
	add.s64 	%rd59, %rd1, %rd58;
	ld.global.u32 	%r196, [%rd59];
	add.s32 	%r145, %r196, %r185;
	setp.le.s32 	%p16, %r145, %r54;
	@%p16 bra 	$L__BB1_29;
	ld.global.u64 	%rd60, [%rd3+8];
	cvta.to.global.u64 	%rd61, %rd60;
	add.s64 	%rd63, %rd61, %rd58;
	mov.b32 	%r146, 0;
	st.global.u32 	[%rd63], %r146;
$L__BB1_32:
	setp.eq.s32 	%p17, %r4, 1;
	@%p17 bra 	$L__BB1_43;
	ld.global.u64 	%rd70, [%rd4];
	cvta.to.global.u64 	%rd71, %rd70;
	ld.global.v2.u32 	{%r147, %r148}, [%rd71];
	shr.u32 	%r149, %r148, 2;
	xor.b32  	%r150, %r149, %r148;
	ld.global.v2.u32 	{%r151, %r152}, [%rd71+8];
	ld.global.v2.u32 	{%r153, %r154}, [%rd71+16];
	st.global.v2.u32 	[%rd71+8], {%r152, %r153};
	shl.b32 	%r155, %r154, 4;
	shl.b32 	%r156, %r150, 1;
	xor.b32  	%r157, %r156, %r155;
	xor.b32  	%r158, %r157, %r150;
	xor.b32  	%r159, %r158, %r154;
	st.global.v2.u32 	[%rd71+16], {%r154, %r159};
	add.s32 	%r160, %r147, 362437;
	st.global.v2.u32 	[%rd71], {%r160, %r151};
	add.s32 	%r161, %r159, %r160;
	and.b32  	%r43, %r161, 1;
	setp.eq.b32 	%p18, %r43, 1;
	mul.wide.u32 	%rd72, %r195, 4;
	add.s64 	%rd7, %rd1, %rd72;
	@%p18 bra 	$L__BB1_36;
	ld.global.u32 	%r198, [%rd7+4];
$L__BB1_35:
	mad.lo.s32 	%r185, %r198, %r43, %r185;
	ld.global.u64 	%rd77, [%rd3+8];
	cvta.to.global.u64 	%rd78, %rd77;
	add.s64 	%rd80, %rd78, %rd72;
	st.global.u32 	[%rd80+4], %r43;
	bra.uni 	$L__BB1_38;
$L__BB1_36:
	ld.global.u32 	%r198, [%rd7+4];
	add.s32 	%r162, %r198, %r185;
	setp.le.s32 	%p19, %r162, %r54;
	@%p19 bra 	$L__BB1_35;
	ld.global.u64 	%rd73, [%rd3+8];
	cvta.to.global.u64 	%rd74, %rd73;
	add.s64 	%rd76, %rd74, %rd72;
	mov.b32 	%r163, 0;
	st.global.u32 	[%rd76+4], %r163;
$L__BB1_38:
	setp.eq.s32 	%p20, %r4, 2;
	@%p20 bra 	$L__BB1_43;
	ld.global.u64 	%rd81, [%rd4];
	cvta.to.global.u64 	%rd82, %rd81;
	ld.global.v2.u32 	{%r164, %r165}, [%rd82];
	shr.u32 	%r166, %r165, 2;
	xor.b32  	%r167, %r166, %r165;
	ld.global.v2.u32 	{%r168, %r169}, [%rd82+8];
	ld.global.v2.u32 	{%r170, %r171}, [%rd82+16];
	st.global.v2.u32 	[%rd82+8], {%r169, %r170};
	shl.b32 	%r172, %r171, 4;
	shl.b32 	%r173, %r167, 1;
	xor.b32  	%r174, %r173, %r172;
	xor.b32  	%r175, %r174, %r167;
	xor.b32  	%r176, %r175, %r171;
	st.global.v2.u32 	[%rd82+16], {%r171, %r176};
	add.s32 	%r177, %r164, 362437;
	st.global.v2.u32 	[%rd82], {%r177, %r168};
	add.s32 	%r178, %r176, %r177;
	and.b32  	%r49, %r178, 1;
	setp.eq.s32 	%p21, %r49, 0;
	@%p21 bra 	$L__BB1_42;
	ld.global.u32 	%r179, [%rd7+8];
	add.s32 	%r180, %r179, %r185;
	setp.le.s32 	%p22, %r180, %r54;
	@%p22 bra 	$L__BB1_42;
	ld.global.u64 	%rd83, [%rd3+8];
	cvta.to.global.u64 	%rd84, %rd83;
	add.s64 	%rd86, %rd84, %rd72;
	mov.b32 	%r181, 0;
	st.global.u32 	[%rd86+8], %r181;
	bra.uni 	$L__BB1_43;
$L__BB1_42:
	ld.global.u64 	%rd87, [%rd3+8];
	cvta.to.global.u64 	%rd88, %rd87;
	add.s64 	%rd90, %rd88, %rd72;
	st.global.u32 	[%rd90+8], %r49;
$L__BB1_43:
	add.s32 	%r183, %r183, %r2;
	ld.global.u32 	%r182, [CHROMOSOME_COUNT];
	setp.lt.s32 	%p23, %r183, %r182;
	@%p23 bra 	$L__BB1_3;
	bra.uni 	$L__BB1_45;
$L__BB1_44:
	mul.wide.s32 	%rd10, %r183, 16;
	add.s64 	%rd11, %rd2, %rd10;
	mov.b32 	%r59, 0;
	st.global.v2.u32 	[%rd11], {%r59, %r59};
	add.s32 	%r183, %r183, %r2;
	setp.lt.s32 	%p3, %r183, %r3;
	@%p3 bra 	$L__BB1_44;
$L__BB1_45:
	ret;

}
	// .globl	_Z27evaluteChromosomesGeneLevelP10chromosomePiS1_S1_S1_S1_iii
.visible .entry _Z27evaluteChromosomesGeneLevelP10chromosomePiS1_S1_S1_S1_iii(
	.param .u64 .ptr .align 1 _Z27evaluteChromosomesGeneLevelP10chromosomePiS1_S1_S1_S1_iii_param_0,
	.param .u64 .ptr .align 1 _Z27evaluteChromosomesGeneLevelP10chromosomePiS1_S1_S1_S1_iii_param_1,
	.param .u64 .ptr .align 1 _Z27evaluteChromosomesGeneLevelP10chromosomePiS1_S1_S1_S1_iii_param_2,
	.param .u64 .ptr .align 1 _Z27evaluteChromosomesGeneLevelP10chromosomePiS1_S1_S1_S1_iii_param_3,
	.param .u64 .ptr .align 1 _Z27evaluteChromosomesGeneLevelP10chromosomePiS1_S1_S1_S1_iii_param_4,
	.param .u64 .ptr .align 1 _Z27evaluteChromosomesGeneLevelP10chromosomePiS1_S1_S1_S1_iii_param_5,
	.param .u32 _Z27evaluteChromosomesGeneLevelP10chromosomePiS1_S1_S1_S1_iii_param_6,
	.param .u32 _Z27evaluteChromosomesGeneLevelP10chromosomePiS1_S1_S1_S1_iii_param_7,
	.param .u32 _Z27evaluteChromosomesGeneLevelP10chromosomePiS1_S1_S1_S1_iii_param_8
)
{
	.reg .pred 	%p<5>;
	.reg .b32 	%r<23>;
	.reg .b64 	%rd<30>;

	ld.param.u64 	%rd8, [_Z27evaluteChromosomesGeneLevelP10chromosomePiS1_S1_S1_S1_iii_param_0];
	ld.param.u64 	%rd6, [_Z27evaluteChromosomesGeneLevelP10chromosomePiS1_S1_S1_S1_iii_param_2];
	ld.param.u64 	%rd7, [_Z27evaluteChromosomesGeneLevelP10chromosomePiS1_S1_S1_S1_iii_param_3];
	ld.param.u64 	%rd9, [_Z27evaluteChromosomesGeneLevelP10chromosomePiS1_S1_S1_S1_iii_param_4];
	ld.param.u64 	%rd10, [_Z27evaluteChromosomesGeneLevelP10chromosomePiS1_S1_S1_S1_iii_param_5];
	ld.param.u32 	%r3, [_Z27evaluteChromosomesGeneLevelP10chromosomePiS1_S1_S1_S1_iii_param_6];
	ld.param.u32 	%r4, [_Z27evaluteChromosomesGeneLevelP10chromosomePiS1_S1_S1_S1_iii_param_7];
	ld.param.u32 	%r5, [_Z27evaluteChromosomesGeneLevelP10chromosomePiS1_S1_S1_S1_iii_param_8];
	cvta.to.global.u64 	%rd1, %rd9;
	cvta.to.global.u64 	%rd2, %rd10;
	cvta.to.global.u64 	%rd3, %rd8;
	mov.u32 	%r6, %tid.x;
	mov.u32 	%r7, %ctaid.x;
	mov.u32 	%r8, %ntid.x;
	mad.lo.s32 	%r1, %r7, %r8, %r6;
	div.s32 	%r9, %r1, %r3;
	mul.lo.s32 	%r2, %r5, %r3;
	setp.ge.s32 	%p1, %r1, %r2;
	mul.wide.s32 	%rd11, %r9, 16;
	add.s64 	%rd12, %rd3, %rd11;
	add.s64 	%rd4, %rd12, 8;
	@%p1 bra 	$L__BB2_2;
	cvta.to.global.u64 	%rd13, %rd6;
	cvta.to.global.u64 	%rd14, %rd7;
	ld.global.u64 	%rd15, [%rd4];
	rem.s32 	%r10, %r1, %r3;
	mul.wide.s32 	%rd16, %r10, 4;
	add.s64 	%rd17, %rd15, %rd16;
	ld.u32 	%r11, [%rd17];
	add.s64 	%rd18, %rd13, %rd16;
	ld.global.u32 	%r12, [%rd18];
	mul.lo.s32 	%r13, %r12, %r11;
	mul.wide.s32 	%rd19, %r1, 4;
	add.s64 	%rd20, %rd2, %rd19;
	st.global.u32 	[%rd20], %r13;
	ld.global.u64 	%rd21, [%rd4];
	add.s64 	%rd22, %rd21, %rd16;
	ld.u32 	%r14, [%rd22];
	add.s64 	%rd23, %rd14, %rd16;
	ld.global.u32 	%r15, [%rd23];
	mul.lo.s32 	%r16, %r15, %r14;
	add.s64 	%rd24, %rd1, %rd19;
	st.global.u32 	[%rd24], %r16;
$L__BB2_2:
	setp.ge.s32 	%p2, %r1, %r2;
	bar.sync 	0;
	@%p2 bra 	$L__BB2_4;
	mul.wide.s32 	%rd25, %r1, 4;
	add.s64 	%rd26, %rd1, %rd25;
	ld.global.u32 	%r17, [%rd26];
	atom.global.add.u32 	%r18, [%rd4+-8], %r17;
	add.s64 	%rd27, %rd2, %rd25;
	ld.global.u32 	%r19, [%rd27];
	atom.global.add.u32 	%r20, [%rd4+-4], %r19;
$L__BB2_4:
	bar.sync 	0;
	setp.ge.s32 	%p3, %r1, %r5;
	@%p3 bra 	$L__BB2_7;
	mul.wide.s32 	%rd28, %r1, 16;
	add.s64 	%rd29, %rd3, %rd28;
	add.s64 	%rd5, %rd29, 4;
	ld.global.u32 	%r21, [%rd29+4];
	setp.le.s32 	%p4, %r21, %r4;
	@%p4 bra 	$L__BB2_7;
	mov.b32 	%r22, 1;
	st.global.u32 	[%rd5+-4], %r22;
$L__BB2_7:
	ret;

}
	// .globl	_Z19evaluateChromosomesP10chromosomePiS1_ii
.visible .entry _Z19evaluateChromosomesP10chromosomePiS1_ii(
	.param .u64 .ptr .align 1 _Z19evaluateChromosomesP10chromosomePiS1_ii_param_0,
	.param .u64 .ptr .align 1 _Z19evaluateChromosomesP10chromosomePiS1_ii_param_1,
	.param .u64 .ptr .align 1 _Z19evaluateChromosomesP10chromosomePiS1_ii_param_2,
	.param .u32 _Z19evaluateChromosomesP10chromosomePiS1_ii_param_3,
	.param .u32 _Z19evaluateChromosomesP10chromosomePiS1_ii_param_4
)
{
	.reg .pred 	%p<28>;
	.reg .b32 	%r<206>;
	.reg .b64 	%rd<39>;

	ld.param.u64 	%rd21, [_Z19evaluateChromosomesP10chromosomePiS1_ii_param_0];
	ld.param.u64 	%rd22, [_Z19evaluateChromosomesP10chromosomePiS1_ii_param_1];
	ld.param.u64 	%rd23, [_Z19evaluateChromosomesP10chromosomePiS1_ii_param_2];
	ld.param.u32 	%r94, [_Z19evaluateChromosomesP10chromosomePiS1_ii_param_3];
	ld.param.u32 	%r95, [_Z19evaluateChromosomesP10chromosomePiS1_ii_param_4];
	cvta.to.global.u64 	%rd1, %rd23;
	cvta.to.global.u64 	%rd2, %rd22;
	cvta.to.global.u64 	%rd3, %rd21;
	mov.u32 	%r96, %tid.x;
	mov.u32 	%r97, %ctaid.x;
	mov.u32 	%r98, %ntid.x;
	mad.lo.s32 	%r156, %r97, %r98, %r96;
	mov.u32 	%r99, %nctaid.x;
	mul.lo.s32 	%r2, %r98, %r99;
	ld.global.u32 	%r100, [CHROMOSOME_COUNT];
	setp.ge.s32 	%p1, %r156, %r100;
	@%p1 bra 	$L__BB3_45;
	setp.gt.s32 	%p2, %r94, 0;
	@%p2 bra 	$L__BB3_2;
	bra.uni 	$L__BB3_44;
$L__BB3_2:
	and.b32  	%r3, %r94, 7;
	add.s32 	%r4, %r3, -1;
	and.b32  	%r5, %r94, 3;
	and.b32  	%r6, %r94, 2147483640;
	and.b32  	%r7, %r94, 1;
	neg.s32 	%r8, %r6;
$L__BB3_3:
	setp.lt.u32 	%p4, %r94, 8;
	mul.wide.s32 	%rd26, %r156, 16;
	add.s64 	%rd27, %rd3, %rd26;
	add.s64 	%rd4, %rd27, 8;
	ld.global.u64 	%rd28, [%rd27+8];
	cvta.to.global.u64 	%rd5, %rd28;
	mov.b32 	%r191, 0;
	mov.u32 	%r161, %r191;
	mov.u32 	%r160, %r191;
	@%p4 bra 	$L__BB3_22;
	add.s64 	%rd37, %rd2, 16;
	add.s64 	%rd36, %rd1, 16;
	add.s64 	%rd38, %rd5, 16;
	mov.b32 	%r161, 0;
	mov.u32 	%r157, %r8;
	mov.u32 	%r160, %r161;
$L__BB3_5:
	.pragma "nounroll";
	ld.global.u32 	%r106, [%rd38+-16];
	setp.ne.s32 	%p5, %r106, 1;
	@%p5 bra 	$L__BB3_7;
	ld.global.u32 	%r107, [%rd37+-16];
	add.s32 	%r160, %r107, %r160;
	ld.global.u32 	%r108, [%rd36+-16];
	add.s32 	%r161, %r108, %r161;
$L__BB3_7:
	ld.global.u32 	%r109, [%rd38+-12];
	setp.ne.s32 	%p6, %r109, 1;
	@%p6 bra 	$L__BB3_9;
	ld.global.u32 	%r110, [%rd37+-12];
	add.s32 	%r160, %r110, %r160;
	ld.global.u32 	%r111, [%rd36+-12];
	add.s32 	%r161, %r111, %r161;
$L__BB3_9:
	ld.global.u32 	%r112, [%rd38+-8];
	setp.ne.s32 	%p7, %r112, 1;
	@%p7 bra 	$L__BB3_11;
	ld.global.u32 	%r113, [%rd37+-8];
	add.s32 	%r160, %r113, %r160;
	ld.global.u32 	%r114, [%rd36+-8];
	add.s32 	%r161, %r114, %r161;
$L__BB3_11:
	ld.global.u32 	%r115, [%rd38+-4];
	setp.ne.s32 	%p8, %r115, 1;
	@%p8 bra 	$L__BB3_13;
	ld.global.u32 	%r116, [%rd37+-4];
	add.s32 	%r160, %r116, %r160;
	ld.global.u32 	%r117, [%rd36+-4];
	add.s32 	%r161, %r117, %r161;
$L__BB3_13:
	ld.global.u32 	%r118, [%rd38];
	setp.ne.s32 	%p9, %r118, 1;
	@%p9 bra 	$L__BB3_15;
	ld.global.u32 	%r119, [%rd37];
	add.s32 	%r160, %r119, %r160;
	ld.global.u32 	%r120, [%rd36];
	add.s32 	%r161, %r120, %r161;
$L__BB3_15:
	ld.global.u32 	%r121, [%rd38+4];
	setp.ne.s32 	%p10, %r121, 1;
	@%p10 bra 	$L__BB3_17;
	ld.global.u32 	%r122, [%rd37+4];
	add.s32 	%r160, %r122, %r160;
	ld.global.u32 	%r123, [%rd36+4];
	add.s32 	%r161, %r123, %r161;
$L__BB3_17:
	ld.global.u32 	%r124, [%rd38+8];
	setp.ne.s32 	%p11, %r124, 1;
	@%p11 bra 	$L__BB3_19;
	ld.global.u32 	%r125, [%rd37+8];
	add.s32 	%r160, %r125, %r160;
	ld.global.u32 	%r126, [%rd36+8];
	add.s32 	%r161, %r126, %r161;
$L__BB3_19:
	ld.global.u32 	%r127, [%rd38+12];
	setp.ne.s32 	%p12, %r127, 1;
	@%p12 bra 	$L__BB3_21;
	ld.global.u32 	%r128, [%rd37+12];
	add.s32 	%r160, %r128, %r160;
	ld.global.u32 	%r129, [%rd36+12];
	add.s32 	%r161, %r129, %r161;
$L__BB3_21:
	add.s32 	%r157, %r157, 8;
	add.s64 	%rd38, %rd38, 32;
	add.s64 	%rd37, %rd37, 32;
	add.s64 	%rd36, %rd36, 32;
	setp.ne.s32 	%p13, %r157, 0;
	mov.u32 	%r191, %r6;
	@%p13 bra 	$L__BB3_5;
$L__BB3_22:
	setp.eq.s32 	%p14, %r3, 0;
	@%p14 bra 	$L__BB3_43;
	setp.lt.u32 	%p15, %r4, 3;
	@%p15 bra 	$L__BB3_33;
	mul.wide.u32 	%rd29, %r191, 4;
	add.s64 	%rd15, %rd5, %rd29;
	ld.global.u32 	%r131, [%rd15];
	setp.ne.s32 	%p16, %r131, 1;
	add.s64 	%rd16, %rd2, %rd29;
	add.s64 	%rd17, %rd1, %rd29;
	@%p16 bra 	$L__BB3_26;
	ld.global.u32 	%r132, [%rd16];
	add.s32 	%r160, %r132, %r160;
	ld.global.u32 	%r133, [%rd17];
	add.s32 	%r161, %r133, %r161;
$L__BB3_26:
	ld.global.u32 	%r134, [%rd15+4];
	setp.ne.s32 	%p17, %r134, 1;
	@%p17 bra 	$L__BB3_28;
	ld.global.u32 	%r135, [%rd16+4];
	add.s32 	%r160, %r135, %r160;
	ld.global.u32 	%r136, [%rd17+4];
	add.s32 	%r161, %r136, %r161;
$L__BB3_28:
	ld.global.u32 	%r137, [%rd15+8];
	setp.ne.s32 	%p18, %r137, 1;
	@%p18 bra 	$L__BB3_30;
	ld.global.u32 	%r138, [%rd16+8];
	add.s32 	%r160, %r138, %r160;
	ld.global.u32 	%r139, [%rd17+8];
	add.s32 	%r161, %r139, %r161;
$L__BB3_30:
	ld.global.u32 	%r140, [%rd15+12];
	setp.ne.s32 	%p19, %r140, 1;
	@%p19 bra 	$L__BB3_32;
	ld.global.u32 	%r141, [%rd16+12];
	add.s32 	%r160, %r141, %r160;
	ld.global.u32 	%r142, [%rd17+12];
	add.s32 	%r161, %r142, %r161;
$L__BB3_32:
	add.s32 	%r191, %r191, 4;
$L__BB3_33:
	setp.eq.s32 	%p20, %r5, 0;
	@%p20 bra 	$L__BB3_43;
	setp.eq.s32 	%p21, %r5, 1;
	@%p21 bra 	$L__BB3_40;
	mul.wide.u32 	%rd30, %r191, 4;
	add.s64 	%rd18, %rd5, %rd30;
	ld.global.u32 	%r144, [%rd18];
	setp.ne.s32 	%p22, %r144, 1;
	add.s64 	%rd19, %rd2, %rd30;
	add.s64 	%rd20, %rd1, %rd30;
	@%p22 bra 	$L__BB3_37;
	ld.global.u32 	%r145, [%rd19];
	add.s32 	%r160, %r145, %r160;
	ld.global.u32 	%r146, [%rd20];
	add.s32 	%r161, %r146, %r161;
$L__BB3_37:
	ld.global.u32 	%r147, [%rd18+4];
	setp.ne.s32 	%p23, %r147, 1;
	@%p23 bra 	$L__BB3_39;
	ld.global.u32 	%r148, [%rd19+4];
	add.s32 	%r160, %r148, %r160;
	ld.global.u32 	%r149, [%rd20+4];
	add.s32 	%r161, %r149, %r161;
$L__BB3_39:
	add.s32 	%r191, %r191, 2;
$L__BB3_40:
	setp.eq.s32 	%p24, %r7, 0;
	@%p24 bra 	$L__BB3_43;
	mul.wide.u32 	%rd31, %r191, 4;
	add.s64 	%rd32, %rd5, %rd31;
	ld.global.u32 	%r150, [%rd32];
	setp.ne.s32 	%p25, %r150, 1;
	@%p25 bra 	$L__BB3_43;
	add.s64 	%rd34, %rd2, %rd31;
	ld.global.u32 	%r151, [%rd34];
	add.s32 	%r160, %r151, %r160;
	add.s64 	%rd35, %rd1, %rd31;
	ld.global.u32 	%r152, [%rd35];
	add.s32 	%r161, %r152, %r161;
$L__BB3_43:
	setp.gt.s32 	%p26, %r160, %r95;
	max.u32 	%r153, %r161, 1;
	selp.b32 	%r154, 1, %r153, %p26;
	st.global.u32 	[%rd4+-8], %r154;
	add.s32 	%r156, %r156, %r2;
	ld.global.u32 	%r155, [CHROMOSOME_COUNT];
	setp.lt.s32 	%p27, %r156, %r155;
	@%p27 bra 	$L__BB3_3;
	bra.uni 	$L__BB3_45;
$L__BB3_44:
	mul.wide.s32 	%rd24, %r156, 16;
	add.s64 	%rd25, %rd3, %rd24;
	mov.b32 	%r101, 1;
	st.global.u32 	[%rd25], %r101;
	add.s32 	%r156, %r156, %r2;
	ld.global.u32 	%r102, [CHROMOSOME_COUNT];
	setp.lt.s32 	%p3, %r156, %r102;
	@%p3 bra 	$L__BB3_44;
$L__BB3_45:
	ret;

}
	// .globl	_Z10pullScoresP10chromosomePi
.visible .entry _Z10pullScoresP10chromosomePi(
	.param .u64 .ptr .align 1 _Z10pullScoresP10chromosomePi_param_0,
	.param .u64 .ptr .align 1 _Z10pullScoresP10chromosomePi_param_1
)
{
	.reg .pred 	%p<3>;
	.reg .b32 	%r<13>;
	.reg .b64 	%rd<9>;

	ld.param.u64 	%rd3, [_Z10pullScoresP10chromosomePi_param_0];
	ld.param.u64 	%rd4, [_Z10pullScoresP10chromosomePi_param_1];
	mov.u32 	%r6, %tid.x;
	mov.u32 	%r7, %ctaid.x;
	mov.u32 	%r1, %ntid.x;
	mad.lo.s32 	%r12, %r7, %r1, %r6;
	ld.global.u32 	%r8, [CHROMOSOME_COUNT];
	setp.ge.s32 	%p1, %r12, %r8;
	@%p1 bra 	$L__BB4_3;
	mov.u32 	%r9, %nctaid.x;
	mul.lo.s32 	%r3, %r1, %r9;
	cvta.to.global.u64 	%rd1, %rd3;
	cvta.to.global.u64 	%rd2, %rd4;
$L__BB4_2:
	mul.wide.s32 	%rd5, %r12, 16;
	add.s64 	%rd6, %rd1, %rd5;
	ld.global.u32 	%r10, [%rd6];
	mul.wide.s32 	%rd7, %r12, 4;
	add.s64 	%rd8, %rd2, %rd7;
	st.global.u32 	[%rd8], %r10;
	add.s32 	%r12, %r12, %r3;
	ld.global.u32 	%r11, [CHROMOSOME_COUNT];
	setp.lt.s32 	%p2, %r12, %r11;
	@%p2 bra 	$L__BB4_2;
$L__BB4_3:
	ret;

}
	// .globl	_Z17mutateChromosomesP10chromosomeii
.visible .entry _Z17mutateChromosomesP10chromosomeii(
	.param .u64 .ptr .align 1 _Z17mutateChromosomesP10chromosomeii_param_0,
	.param .u32 _Z17mutateChromosomesP10chromosomeii_param_1,
	.param .u32 _Z17mutateChromosomesP10chromosomeii_param_2
)
{
	.reg .pred 	%p<4>;
	.reg .b32 	%r<30>;
	.reg .b64 	%rd<14>;

	ld.param.u64 	%rd1, [_Z17mutateChromosomesP10chromosomeii_param_0];
	ld.param.u32 	%r3, [_Z17mutateChromosomesP10chromosomeii_param_1];
	ld.param.u32 	%r4, [_Z17mutateChromosomesP10chromosomeii_param_2];
	mov.u32 	%r5, %tid.x;
	mov.u32 	%r6, %ctaid.x;
	mov.u32 	%r7, %ntid.x;
	mad.lo.s32 	%r8, %r6, %r7, %r5;
	div.s32 	%r1, %r8, %r3;
	mul.lo.s32 	%r9, %r1, %r3;
	sub.s32 	%r2, %r8, %r9;
	mul.lo.s32 	%r10, %r4, %r3;
	setp.ge.s32 	%p1, %r8, %r10;
	@%p1 bra 	$L__BB5_3;
	mul.wide.s32 	%rd2, %r1, 8;
	mov.u64 	%rd3, states;
	add.s64 	%rd4, %rd3, %rd2;
	ld.global.u64 	%rd5, [%rd4];
	cvta.to.global.u64 	%rd6, %rd5;
	ld.global.v2.u32 	{%r11, %r12}, [%rd6];
	shr.u32 	%r13, %r12, 2;
	xor.b32  	%r14, %r13, %r12;
	ld.global.v2.u32 	{%r15, %r16}, [%rd6+8];
	ld.global.v2.u32 	{%r17, %r18}, [%rd6+16];
	st.global.v2.u32 	[%rd6+8], {%r16, %r17};
	shl.b32 	%r19, %r18, 4;
	shl.b32 	%r20, %r14, 1;
	xor.b32  	%r21, %r20, %r19;
	xor.b32  	%r22, %r21, %r14;
	xor.b32  	%r23, %r22, %r18;
	st.global.v2.u32 	[%rd6+16], {%r18, %r23};
	add.s32 	%r24, %r11, 362437;
	st.global.v2.u32 	[%rd6], {%r24, %r15};
	add.s32 	%r25, %r23, %r24;
	mul.lo.s32 	%r26, %r25, 652835029;
	shf.l.wrap.b32 	%r27, %r26, %r26, 29;
	setp.gt.u32 	%p2, %r27, 4294967;
	@%p2 bra 	$L__BB5_3;
	cvta.to.global.u64 	%rd7, %rd1;
	mul.wide.s32 	%rd8, %r1, 16;
	add.s64 	%rd9, %rd7, %rd8;
	ld.global.u64 	%rd10, [%rd9+8];
	cvta.to.global.u64 	%rd11, %rd10;
	mul.wide.s32 	%rd12, %r2, 4;
	add.s64 	%rd13, %rd11, %rd12;
	ld.global.u32 	%r28, [%rd13];
	setp.eq.s32 	%p3, %r28, 0;
	selp.u32 	%r29, 1, 0, %p3;
	st.global.u32 	[%rd13], %r29;
$L__BB5_3:
	ret;

}
	// .globl	_Z23GPUreproduceChromosomesP10chromosomeS0_PiS1_i
.visible .entry _Z23GPUreproduceChromosomesP10chromosomeS0_PiS1_i(
	.param .u64 .ptr .align 1 _Z23GPUreproduceChromosomesP10chromosomeS0_PiS1_i_param_0,
	.param .u64 .ptr .align 1 _Z23GPUreproduceChromosomesP10chromosomeS0_PiS1_i_param_1,
	.param .u64 .ptr .align 1 _Z23GPUreproduceChromosomesP10chromosomeS0_PiS1_i_param_2,
	.param .u64 .ptr .align 1 _Z23GPUreproduceChromosomesP10chromosomeS0_PiS1_i_param_3,
	.param .u32 _Z23GPUreproduceChromosomesP10chromosomeS0_PiS1_i_param_4
)
{
	.reg .pred 	%p<40>;
	.reg .b32 	%r<227>;
	.reg .b64 	%rd<59>;

	ld.param.u64 	%rd22, [_Z23GPUreproduceChromosomesP10chromosomeS0_PiS1_i_param_0];
	ld.param.u64 	%rd23, [_Z23GPUreproduceChromosomesP10chromosomeS0_PiS1_i_param_1];
	ld.param.u64 	%rd24, [_Z23GPUreproduceChromosomesP10chromosomeS0_PiS1_i_param_2];
	ld.param.u32 	%r90, [_Z23GPUreproduceChromosomesP10chromosomeS0_PiS1_i_param_4];
	cvta.to.global.u64 	%rd1, %rd24;
	cvta.to.global.u64 	%rd2, %rd22;
	cvta.to.global.u64 	%rd3, %rd23;
	mov.u32 	%r91, %tid.x;
	mov.u32 	%r92, %ctaid.x;
	mov.u32 	%r93, %ntid.x;
	mad.lo.s32 	%r226, %r92, %r93, %r91;
	mov.u32 	%r94, %nctaid.x;
	mul.lo.s32 	%r2, %r93, %r94;
	ld.global.u32 	%r204, [CHROMOSOME_COUNT];
	setp.ge.s32 	%p1, %r226, %r204;
	@%p1 bra 	$L__BB6_77;
	setp.gt.s32 	%p2, %r90, 0;
	mov.u32 	%r225, %r226;
	@%p2 bra 	$L__BB6_2;
	bra.uni 	$L__BB6_76;
$L__BB6_2:
	and.b32  	%r4, %r90, 3;
	mov.u64 	%rd34, states;
	mov.u32 	%r205, %r226;
$L__BB6_3:
	mov.u32 	%r7, %r215;
	ld.param.u64 	%rd55, [_Z23GPUreproduceChromosomesP10chromosomeS0_PiS1_i_param_3];
	cvta.to.global.u64 	%rd32, %rd55;
	ld.global.u32 	%r211, [%rd32];
	mul.wide.s32 	%rd33, %r205, 8;
	add.s64 	%rd4, %rd34, %rd33;
	ld.global.u64 	%rd35, [%rd4];
	cvta.to.global.u64 	%rd5, %rd35;
	ld.global.v2.u32 	{%r10, %r139}, [%rd5];
	shr.u32 	%r140, %r139, 2;
	xor.b32  	%r141, %r140, %r139;
	ld.global.v2.u32 	{%r11, %r12}, [%rd5+8];
	ld.global.v2.u32 	{%r13, %r14}, [%rd5+16];
	st.global.v2.u32 	[%rd5+8], {%r12, %r13};
	shl.b32 	%r142, %r14, 4;
	shl.b32 	%r143, %r141, 1;
	xor.b32  	%r144, %r143, %r142;
	xor.b32  	%r145, %r144, %r141;
	xor.b32  	%r15, %r145, %r14;
	st.global.v2.u32 	[%rd5+16], {%r14, %r15};
	add.s32 	%r146, %r10, 362437;
	st.global.v2.u32 	[%rd5], {%r146, %r11};
	add.s32 	%r16, %r15, %r146;
	setp.lt.s32 	%p4, %r204, 1;
	@%p4 bra 	$L__BB6_8;
	rem.u32 	%r17, %r16, %r211;
	mov.b32 	%r208, 0;
	mov.u32 	%r209, %r208;
$L__BB6_5:
	mul.wide.u32 	%rd36, %r209, 4;
	add.s64 	%rd37, %rd1, %rd36;
	ld.global.u32 	%r20, [%rd37];
	add.s32 	%r208, %r20, %r208;
	setp.lt.s32 	%p5, %r208, %r17;
	@%p5 bra 	$L__BB6_7;
	sub.s32 	%r211, %r211, %r20;
	mov.u32 	%r210, %r209;
	bra.uni 	$L__BB6_8;
$L__BB6_7:
	add.s32 	%r209, %r209, 1;
	setp.ne.s32 	%p6, %r209, %r204;
	@%p6 bra 	$L__BB6_5;
$L__BB6_8:
	shr.u32 	%r148, %r11, 2;
	xor.b32  	%r149, %r148, %r11;
	st.global.v2.u32 	[%rd5+8], {%r13, %r14};
	shl.b32 	%r150, %r15, 4;
	shl.b32 	%r151, %r149, 1;
	xor.b32  	%r152, %r151, %r150;
	xor.b32  	%r153, %r152, %r149;
	xor.b32  	%r154, %r153, %r15;
	st.global.v2.u32 	[%rd5+16], {%r15, %r154};
	add.s32 	%r155, %r10, 724874;
	st.global.v2.u32 	[%rd5], {%r155, %r12};
	add.s32 	%r156, %r154, %r155;
	rem.u32 	%r26, %r156, %r211;
	mov.u32 	%r215, %r7;
	@%p4 bra 	$L__BB6_13;
	mov.b32 	%r214, 0;
	mov.u32 	%r213, %r214;
$L__BB6_10:
	setp.eq.s32 	%p8, %r213, %r210;
	@%p8 bra 	$L__BB6_12;
	mul.wide.u32 	%rd38, %r213, 4;
	add.s64 	%rd39, %rd1, %rd38;
	ld.global.u32 	%r158, [%rd39];
	add.s32 	%r214, %r158, %r214;
	setp.ge.s32 	%p9, %r214, %r26;
	mov.u32 	%r215, %r213;
	@%p9 bra 	$L__BB6_13;
$L__BB6_12:
	add.s32 	%r213, %r213, 1;
	setp.ne.s32 	%p10, %r213, %r204;
	mov.u32 	%r215, %r7;
	@%p10 bra 	$L__BB6_10;
$L__BB6_13:
	setp.lt.u32 	%p11, %r90, 4;
	mul.wide.s32 	%rd40, %r210, 16;
	add.s64 	%rd41, %rd2, %rd40;
	ld.global.u64 	%rd42, [%rd41+8];
	cvta.to.global.u64 	%rd6, %rd42;
	mul.wide.s32 	%rd43, %r215, 16;
	add.s64 	%rd44, %rd2, %rd43;
	ld.global.u64 	%rd45, [%rd44+8];
	cvta.to.global.u64 	%rd7, %rd45;
	mul.wide.s32 	%rd46, %r205, 16;
	add.s64 	%rd47, %rd3, %rd46;
	ld.global.u64 	%rd48, [%rd47+8];
	cvta.to.global.u64 	%rd8, %rd48;
	ld.global.u64 	%rd49, [%rd4];
	cvta.to.global.u64 	%rd50, %rd49;
	ld.global.v2.u32 	{%r160, %r161}, [%rd50];
	shr.u32 	%r162, %r161, 2;
	xor.b32  	%r163, %r162, %r161;
	ld.global.v2.u32 	{%r164, %r165}, [%rd50+8];
	ld.global.v2.u32 	{%r166, %r167}, [%rd50+16];
	shl.b32 	%r168, %r167, 4;
	shl.b32 	%r169, %r163, 1;
	xor.b32  	%r170, %r169, %r168;
	xor.b32  	%r171, %r170, %r163;
	xor.b32  	%r172, %r171, %r167;
	add.s32 	%r173, %r160, %r172;
	add.s32 	%r174, %r173, 362437;
	rem.u32 	%r33, %r174, %r90;
	shr.u32 	%r175, %r164, 2;
	xor.b32  	%r176, %r175, %r164;
	st.global.v2.u32 	[%rd50+8], {%r166, %r167};
	shl.b32 	%r177, %r172, 4;
	shl.b32 	%r178, %r176, 1;
	xor.b32  	%r179, %r178, %r177;
	xor.b32  	%r180, %r179, %r176;
	xor.b32  	%r181, %r180, %r172;
	st.global.v2.u32 	[%rd50+16], {%r172, %r181};
	add.s32 	%r182, %r160, 724874;
	st.global.v2.u32 	[%rd50], {%r182, %r165};
	add.s32 	%r183, %r181, %r160;
	and.b32  	%r34, %r183, 1;
	mov.b32 	%r221, 0;
	@%p11 bra 	$L__BB6_48;
	add.s64 	%rd58, %rd7, 8;
	add.s64 	%rd57, %rd8, 8;
	add.s64 	%rd56, %rd6, 8;
	mov.b32 	%r216, 0;
$L__BB6_15:
	setp.lt.s32 	%p12, %r216, %r33;
	@%p12 bra 	$L__BB6_19;
	setp.eq.s32 	%p13, %r34, 0;
	@%p13 bra 	$L__BB6_18;
	ld.global.u32 	%r36, [%rd56+-8];
	st.global.u32 	[%rd57+-8], %r36;
	bra.uni 	$L__BB6_23;
$L__BB6_18:
	ld.global.u32 	%r37, [%rd58+-8];
	st.global.u32 	[%rd57+-8], %r37;
	bra.uni 	$L__BB6_23;
$L__BB6_19:
	setp.eq.s32 	%p14, %r34, 0;
	@%p14 bra 	$L__BB6_21;
	ld.global.u32 	%r217, [%rd58+-8];
	bra.uni 	$L__BB6_22;
$L__BB6_21:
	ld.global.u32 	%r217, [%rd56+-8];
$L__BB6_22:
	st.global.u32 	[%rd57+-8], %r217;
$L__BB6_23:
	add.s32 	%r42, %r216, 1;
	setp.lt.s32 	%p15, %r42, %r33;
	@%p15 bra 	$L__BB6_27;
	setp.eq.s32 	%p16, %r34, 0;
	@%p16 bra 	$L__BB6_26;
	ld.global.u32 	%r43, [%rd56+-4];
	st.global.u32 	[%rd57+-4], %r43;
	bra.uni 	$L__BB6_31;
$L__BB6_26:
	ld.global.u32 	%r44, [%rd58+-4];
	st.global.u32 	[%rd57+-4], %r44;
	bra.uni 	$L__BB6_31;
$L__BB6_27:
	setp.eq.s32 	%p17, %r34, 0;
	@%p17 bra 	$L__BB6_29;
	ld.global.u32 	%r218, [%rd58+-4];
	bra.uni 	$L__BB6_30;
$L__BB6_29:
	ld.global.u32 	%r218, [%rd56+-4];
$L__BB6_30:
	st.global.u32 	[%rd57+-4], %r218;
$L__BB6_31:
	add.s32 	%r49, %r42, 1;
	setp.lt.s32 	%p18, %r49, %r33;
	@%p18 bra 	$L__BB6_35;
	setp.eq.s32 	%p19, %r34, 0;
	@%p19 bra 	$L__BB6_34;
	ld.global.u32 	%r50, [%rd56];
	st.global.u32 	[%rd57], %r50;
	bra.uni 	$L__BB6_39;
$L__BB6_34:
	ld.global.u32 	%r51, [%rd58];
	st.global.u32 	[%rd57], %r51;
	bra.uni 	$L__BB6_39;
$L__BB6_35:
	setp.eq.s32 	%p20, %r34, 0;
	@%p20 bra 	$L__BB6_37;
	ld.global.u32 	%r219, [%rd58];
	bra.uni 	$L__BB6_38;
$L__BB6_37:
	ld.global.u32 	%r219, [%rd56];
$L__BB6_38:
	st.global.u32 	[%rd57], %r219;
$L__BB6_39:
	add.s32 	%r56, %r49, 1;
	setp.lt.s32 	%p21, %r56, %r33;
	@%p21 bra 	$L__BB6_43;
	setp.eq.s32 	%p22, %r34, 0;
	@%p22 bra 	$L__BB6_42;
	ld.global.u32 	%r57, [%rd56+4];
	st.global.u32 	[%rd57+4], %r57;
	bra.uni 	$L__BB6_47;
$L__BB6_42:
	ld.global.u32 	%r58, [%rd58+4];
	st.global.u32 	[%rd57+4], %r58;
	bra.uni 	$L__BB6_47;
$L__BB6_43:
	setp.eq.s32 	%p23, %r34, 0;
	@%p23 bra 	$L__BB6_45;
	ld.global.u32 	%r220, [%rd58+4];
	bra.uni 	$L__BB6_46;
$L__BB6_45:
	ld.global.u32 	%r220, [%rd56+4];
$L__BB6_46:
	st.global.u32 	[%rd57+4], %r220;
$L__BB6_47:
	add.s64 	%rd58, %rd58, 16;
	add.s64 	%rd57, %rd57, 16;
	add.s64 	%rd56, %rd56, 16;
	add.s32 	%r216, %r56, 1;
	and.b32  	%r221, %r90, 2147483644;
	setp.ne.s32 	%p24, %r216, %r221;
	@%p24 bra 	$L__BB6_15;
$L__BB6_48:
	setp.eq.s32 	%p25, %r4, 0;
	@%p25 bra 	$L__BB6_75;
	setp.lt.s32 	%p26, %r221, %r33;
	mul.wide.u32 	%rd51, %r221, 4;
	add.s64 	%rd18, %rd7, %rd51;
	add.s64 	%rd19, %rd8, %rd51;
	add.s64 	%rd20, %rd6, %rd51;
	@%p26 bra 	$L__BB6_53;
	setp.eq.s32 	%p27, %r34, 0;
	@%p27 bra 	$L__BB6_52;
	ld.global.u32 	%r66, [%rd20];
	st.global.u32 	[%rd19], %r66;
	bra.uni 	$L__BB6_57;
$L__BB6_52:
	ld.global.u32 	%r67, [%rd18];
	st.global.u32 	[%rd19], %r67;
	bra.uni 	$L__BB6_57;
$L__BB6_53:
	setp.eq.s32 	%p28, %r34, 0;
	@%p28 bra 	$L__BB6_55;
	ld.global.u32 	%r222, [%rd18];
	bra.uni 	$L__BB6_56;
$L__BB6_55:
	ld.global.u32 	%r222, [%rd20];
$L__BB6_56:
	st.global.u32 	[%rd19], %r222;
$L__BB6_57:
	setp.eq.s32 	%p29, %r4, 1;
	@%p29 bra 	$L__BB6_75;
	add.s32 	%r185, %r221, 1;
	setp.lt.s32 	%p30, %r185, %r33;
	@%p30 bra 	$L__BB6_62;
	setp.eq.s32 	%p31, %r34, 0;
	@%p31 bra 	$L__BB6_61;
	ld.global.u32 	%r72, [%rd20+4];
	st.global.u32 	[%rd19+4], %r72;
	bra.uni 	$L__BB6_66;
$L__BB6_61:
	ld.global.u32 	%r73, [%rd18+4];
	st.global.u32 	[%rd19+4], %r73;
	bra.uni 	$L__BB6_66;
$L__BB6_62:
	setp.eq.s32 	%p32, %r34, 0;
	@%p32 bra 	$L__BB6_64;
	ld.global.u32 	%r223, [%rd18+4];
	bra.uni 	$L__BB6_65;
$L__BB6_64:
	ld.global.u32 	%r223, [%rd20+4];
$L__BB6_65:
	st.global.u32 	[%rd19+4], %r223;
$L__BB6_66:
	setp.eq.s32 	%p33, %r4, 2;
	@%p33 bra 	$L__BB6_75;
	add.s32 	%r186, %r221, 2;
	setp.lt.s32 	%p34, %r186, %r33;
	@%p34 bra 	$L__BB6_71;
	setp.eq.s32 	%p35, %r34, 0;
	@%p35 bra 	$L__BB6_70;
	ld.global.u32 	%r78, [%rd20+8];
	st.global.u32 	[%rd19+8], %r78;
	bra.uni 	$L__BB6_75;
$L__BB6_70:
	ld.global.u32 	%r79, [%rd18+8];
	st.global.u32 	[%rd19+8], %r79;
	bra.uni 	$L__BB6_75;
$L__BB6_71:
	setp.eq.s32 	%p36, %r34, 0;
	@%p36 bra 	$L__BB6_73;
	ld.global.u32 	%r224, [%rd18+8];
	bra.uni 	$L__BB6_74;
$L__BB6_73:
	ld.global.u32 	%r224, [%rd20+8];
$L__BB6_74:
	st.global.u32 	[%rd19+8], %r224;
$L__BB6_75:
	add.s32 	%r205, %r205, %r2;
	ld.global.u32 	%r204, [CHROMOSOME_COUNT];
	setp.lt.s32 	%p37, %r205, %r204;
	@%p37 bra 	$L__BB6_3;
	bra.uni 	$L__BB6_77;
$L__BB6_76:
	mul.wide.s32 	%rd25, %r225, 8;
	mov.u64 	%rd26, states;
	add.s64 	%rd27, %rd26, %rd25;
	ld.global.u64 	%rd28, [%rd27];
	cvta.to.global.u64 	%rd29, %rd28;
	ld.global.v2.u32 	{%r95, %r96}, [%rd29];
	shr.u32 	%r97, %r96, 2;
	xor.b32  	%r98, %r97, %r96;
	ld.global.v2.u32 	{%r99, %r100}, [%rd29+8];
	ld.global.v2.u32 	{%r101, %r102}, [%rd29+16];
	shl.b32 	%r103, %r102, 4;
	shl.b32 	%r104, %r98, 1;
	xor.b32  	%r105, %r104, %r103;
	xor.b32  	%r106, %r105, %r98;
	xor.b32  	%r107, %r106, %r102;
	shr.u32 	%r108, %r99, 2;
	xor.b32  	%r109, %r108, %r99;
	st.global.v2.u32 	[%rd29+8], {%r101, %r102};
	shl.b32 	%r110, %r107, 4;
	shl.b32 	%r111, %r109, 1;
	xor.b32  	%r112, %r111, %r110;
	xor.b32  	%r113, %r112, %r109;
	xor.b32  	%r114, %r113, %r107;
	st.global.v2.u32 	[%rd29+16], {%r107, %r114};
	add.s32 	%r115, %r95, 724874;
	st.global.v2.u32 	[%rd29], {%r115, %r100};
	ld.global.u64 	%rd30, [%rd27];
	cvta.to.global.u64 	%rd31, %rd30;
	ld.global.v2.u32 	{%r116, %r117}, [%rd31];
	shr.u32 	%r118, %r117, 2;
	xor.b32  	%r119, %r118, %r117;
	ld.global.v2.u32 	{%r120, %r121}, [%rd31+8];
	ld.global.v2.u32 	{%r122, %r123}, [%rd31+16];
	shl.b32 	%r124, %r123, 4;
	shl.b32 	%r125, %r119, 1;
	xor.b32  	%r126, %r125, %r124;
	xor.b32  	%r127, %r126, %r119;
	xor.b32  	%r128, %r127, %r123;
	shr.u32 	%r129, %r120, 2;
	xor.b32  	%r130, %r129, %r120;
	st.global.v2.u32 	[%rd31+8], {%r122, %r123};
	shl.b32 	%r131, %r128, 4;
	shl.b32 	%r132, %r130, 1;
	xor.b32  	%r133, %r132, %r131;
	xor.b32  	%r134, %r133, %r130;
	xor.b32  	%r135, %r134, %r128;
	st.global.v2.u32 	[%rd31+16], {%r128, %r135};
	add.s32 	%r136, %r116, 724874;
	st.global.v2.u32 	[%rd31], {%r136, %r121};
	add.s32 	%r225, %r225, %r2;
	ld.global.u32 	%r137, [CHROMOSOME_COUNT];
	setp.lt.s32 	%p3, %r225, %r137;
	@%p3 bra 	$L__BB6_76;
$L__BB6_77:
	bar.sync 	0;
	ld.global.u32 	%r187, [CHROMOSOME_COUNT];
	setp.ge.s32 	%p38, %r226, %r187;
	@%p38 bra 	$L__BB6_79;
$L__BB6_78:
	mul.wide.s32 	%rd52, %r226, 16;
	add.s64 	%rd53, %rd3, %rd52;
	ld.global.u32 	%r188, [%rd53];
	add.s64 	%rd54, %rd2, %rd52;
	st.global.u32 	[%rd54], %r188;
	add.s32 	%r226, %r226, %r2;
	ld.global.u32 	%r189, [CHROMOSOME_COUNT];
	setp.lt.s32 	%p39, %r226, %r189;
	@%p39 bra 	$L__BB6_78;
$L__BB6_79:
	ret;

}
	// .globl	_Z28copyOffspringIntoChromosomesP10chromosomeS0_ii
.visible .entry _Z28copyOffspringIntoChromosomesP10chromosomeS0_ii(
	.param .u64 .ptr .align 1 _Z28copyOffspringIntoChromosomesP10chromosomeS0_ii_param_0,
	.param .u64 .ptr .align 1 _Z28copyOffspringIntoChromosomesP10chromosomeS0_ii_param_1,
	.param .u32 _Z28copyOffspringIntoChromosomesP10chromosomeS0_ii_param_2,
	.param .u32 _Z28copyOffspringIntoChromosomesP10chromosomeS0_ii_param_3
)
{
	.reg .pred 	%p<2>;
	.reg .b32 	%r<12>;
	.reg .b64 	%rd<15>;

	ld.param.u64 	%rd1, [_Z28copyOffspringIntoChromosomesP10chromosomeS0_ii_param_0];
	ld.param.u64 	%rd2, [_Z28copyOffspringIntoChromosomesP10chromosomeS0_ii_param_1];
	ld.param.u32 	%r2, [_Z28copyOffspringIntoChromosomesP10chromosomeS0_ii_param_2];
	ld.param.u32 	%r3, [_Z28copyOffspringIntoChromosomesP10chromosomeS0_ii_param_3];
	mov.u32 	%r4, %tid.x;
	mov.u32 	%r5, %ctaid.x;
	mov.u32 	%r6, %ntid.x;
	mad.lo.s32 	%r1, %r5, %r6, %r4;
	mul.lo.s32 	%r7, %r3, %r2;
	setp.ge.s32 	%p1, %r1, %r7;
	@%p1 bra 	$L__BB7_2;
	cvta.to.global.u64 	%rd3, %rd2;
	cvta.to.global.u64 	%rd4, %rd1;
	div.s32 	%r8, %r1, %r2;
	mul.wide.s32 	%rd5, %r8, 16;
	add.s64 	%rd6, %rd3, %rd5;
	ld.global.u64 	%rd7, [%rd6+8];
	cvta.to.global.u64 	%rd8, %rd7;
	mul.lo.s32 	%r9, %r8, %r2;
	sub.s32 	%r10, %r1, %r9;
	mul.wide.s32 	%rd9, %r10, 4;
	add.s64 	%rd10, %rd8, %rd9;
	ld.global.u32 	%r11, [%rd10];
	add.s64 	%rd11, %rd4, %rd5;
	ld.global.u64 	%rd12, [%rd11+8];
	cvta.to.global.u64 	%rd13, %rd12;
	add.s64 	%rd14, %rd13, %rd9;
	st.global.u32 	[%rd14], %r11;
$L__BB7_2:
	ret;

}
	// .globl	_Z10sumReducerPiP10chromosomei
.visible .entry _Z10sumReducerPiP10chromosomei(
	.param .u64 .ptr .align 1 _Z10sumReducerPiP10chromosomei_param_0,
	.param .u64 .ptr .align 1 _Z10sumReducerPiP10chromosomei_param_1,
	.param .u32 _Z10sumReducerPiP10chromosomei_param_2
)
{
	.reg .pred 	%p<13>;
	.reg .b32 	%r<91>;
	.reg .b64 	%rd<13>;
	// demoted variable
	.shared .align 4 .b8 _ZZ10sumReducerPiP10chromosomeiE11partial_sum[4096];
	ld.param.u64 	%rd3, [_Z10sumReducerPiP10chromosomei_param_0];
	ld.param.u64 	%rd4, [_Z10sumReducerPiP10chromosomei_param_1];
	ld.param.u32 	%r29, [_Z10sumReducerPiP10chromosomei_param_2];
	cvta.to.global.u64 	%rd1, %rd4;
	cvta.to.global.u64 	%rd2, %rd3;
	mov.u32 	%r30, %ctaid.x;
	mov.u32 	%r90, %ntid.x;
	mov.u32 	%r2, %tid.x;
	mad.lo.s32 	%r84, %r30, %r90, %r2;
	mov.u32 	%r31, %nctaid.x;
	mul.lo.s32 	%r4, %r90, %r31;
	setp.ne.s32 	%p1, %r84, 0;
	@%p1 bra 	$L__BB8_2;
	mov.b32 	%r32, 0;
	st.global.u32 	[%rd2], %r32;
$L__BB8_2:
	bar.sync 	0;
	setp.ge.s32 	%p2, %r84, %r29;
	mov.b32 	%r89, 0;
	@%p2 bra 	$L__BB8_9;
	add.s32 	%r36, %r84, %r4;
	max.s32 	%r37, %r29, %r36;
	setp.lt.s32 	%p3, %r36, %r29;
	selp.u32 	%r38, 1, 0, %p3;
	add.s32 	%r39, %r36, %r38;
	sub.s32 	%r40, %r37, %r39;
	div.u32 	%r41, %r40, %r4;
	add.s32 	%r42, %r41, %r38;
	add.s32 	%r5, %r42, 1;
	and.b32  	%r6, %r5, 3;
	setp.lt.u32 	%p4, %r42, 3;
	mov.b32 	%r89, 0;
	@%p4 bra 	$L__BB8_6;
	and.b32  	%r44, %r5, -4;
	shl.b32 	%r7, %r4, 2;
	neg.s32 	%r80, %r44;
	mov.b32 	%r89, 0;
	mul.wide.s32 	%rd7, %r4, 16;
$L__BB8_5:
	mul.wide.s32 	%rd5, %r84, 16;
	add.s64 	%rd6, %rd1, %rd5;
	ld.global.u32 	%r45, [%rd6];
	add.s32 	%r46, %r45, %r89;
	add.s64 	%rd8, %rd6, %rd7;
	ld.global.u32 	%r47, [%rd8];
	add.s32 	%r48, %r47, %r46;
	add.s64 	%rd9, %rd8, %rd7;
	ld.global.u32 	%r49, [%rd9];
	add.s32 	%r50, %r49, %r48;
	add.s64 	%rd10, %rd9, %rd7;
	ld.global.u32 	%r51, [%rd10];
	add.s32 	%r89, %r51, %r50;
	add.s32 	%r84, %r84, %r7;
	add.s32 	%r80, %r80, 4;
	setp.ne.s32 	%p5, %r80, 0;
	@%p5 bra 	$L__BB8_5;
$L__BB8_6:
	setp.eq.s32 	%p6, %r6, 0;
	@%p6 bra 	$L__BB8_9;
	neg.s32 	%r86, %r6;
$L__BB8_8:
	.pragma "nounroll";
	mul.wide.s32 	%rd11, %r84, 16;
	add.s64 	%rd12, %rd1, %rd11;
	ld.global.u32 	%r52, [%rd12];
	add.s32 	%r89, %r52, %r89;
	add.s32 	%r84, %r84, %r4;
	add.s32 	%r86, %r86, 1;
	setp.ne.s32 	%p7, %r86, 0;
	@%p7 bra 	$L__BB8_8;
$L__BB8_9:
	shl.b32 	%r53, %r2, 2;
	mov.u32 	%r54, _ZZ10sumReducerPiP10chromosomeiE11partial_sum;
	add.s32 	%r26, %r54, %r53;
	st.shared.u32 	[%r26], %r89;
	bar.sync 	0;
	setp.lt.u32 	%p8, %r90, 66;
	@%p8 bra 	$L__BB8_13;
$L__BB8_10:
	shr.u32 	%r28, %r90, 1;
	setp.ge.u32 	%p9, %r2, %r28;
	@%p9 bra 	$L__BB8_12;
	shl.b32 	%r55, %r28, 2;
	add.s32 	%r56, %r26, %r55;
	ld.shared.u32 	%r57, [%r56];
	ld.shared.u32 	%r58, [%r26];
	add.s32 	%r59, %r58, %r57;
	st.shared.u32 	[%r26], %r59;
$L__BB8_12:
	bar.sync 	0;
	setp.gt.u32 	%p10, %r90, 131;
	mov.u32 	%r90, %r28;
	@%p10 bra 	$L__BB8_10;
$L__BB8_13:
	setp.gt.u32 	%p11, %r2, 31;
	@%p11 bra 	$L__BB8_16;
	ld.volatile.shared.u32 	%r60, [%r26+128];
	ld.volatile.shared.u32 	%r61, [%r26];
	add.s32 	%r62, %r61, %r60;
	st.volatile.shared.u32 	[%r26], %r62;
	ld.volatile.shared.u32 	%r63, [%r26+64];
	ld.volatile.shared.u32 	%r64, [%r26];
	add.s32 	%r65, %r64, %r63;
	st.volatile.shared.u32 	[%r26], %r65;
	ld.volatile.shared.u32 	%r66, [%r26+32];
	ld.volatile.shared.u32 	%r67, [%r26];
	add.s32 	%r68, %r67, %r66;
	st.volatile.shared.u32 	[%r26], %r68;
	ld.volatile.shared.u32 	%r69, [%r26+16];
	ld.volatile.shared.u32 	%r70, [%r26];
	add.s32 	%r71, %r70, %r69;
	st.volatile.shared.u32 	[%r26], %r71;
	ld.volatile.shared.u32 	%r72, [%r26+8];
	ld.volatile.shared.u32 	%r73, [%r26];
	add.s32 	%r74, %r73, %r72;
	st.volatile.shared.u32 	[%r26], %r74;
	ld.volatile.shared.u32 	%r75, [%r26+4];
	ld.volatile.shared.u32 	%r76, [%r26];
	add.s32 	%r77, %r76, %r75;
	st.volatile.shared.u32 	[%r26], %r77;
	setp.ne.s32 	%p12, %r2, 0;
	@%p12 bra 	$L__BB8_16;
	ld.shared.u32 	%r78, [_ZZ10sumReducerPiP10chromosomeiE11partial_sum];
	atom.global.add.u32 	%r79, [%rd2], %r78;
$L__BB8_16:
	ret;

}


// ===== COMPILED SASS (sm_100) =====

	.target	sm_100

	.elftype	@"ET_EXEC"


//--------------------- .note.nv.tkinfo           --------------------------
	.section	.note.nv.tkinfo,"",@"SHT_NOTE"
	.sectionflags	@"SHF_NOTE_NV_TKINFO"
	.tkinfo
        /*0018*/ 	.word	0x00000002
        /*0030*/ 	.string	""
        /*0030*/ 	.string	"ptxas"
        /*0030*/ 	.string	"Cuda compilation tools, release 13.0, V13.0.88"
        /*0030*/ 	.string	"Build cuda_13.0.r13.0/compiler.36424714_0"
        /*0030*/ 	.string	"-arch sm_100 -m 64 "



//--------------------- .note.nv.cuinfo           --------------------------
	.section	.note.nv.cuinfo,"",@"SHT_NOTE"
	.sectionflags	@"SHF_NOTE_NV_CUINFO"
        /*0018*/ 	.short	0x0002
        /*001a*/ 	.short	0x0064
        /*001c*/ 	.short	0x0082
	.zero		2


//--------------------- .nv.info                  --------------------------
	.section	.nv.info,"",@"SHT_CUDA_INFO"
	.align	4


	//----- nvinfo : EIATTR_REGCOUNT
	.align		4
        /*0000*/ 	.byte	0x04, 0x2f
        /*0002*/ 	.short	(.L_12 - .L_11)
	.align		4
.L_11:
        /*0004*/ 	.word	index@(_Z10initKerneli)
        /*0008*/ 	.word	0x0000001f


	//----- nvinfo : EIATTR_FRAME_SIZE
	.align		4
.L_12:
        /*000c*/ 	.byte	0x04, 0x11
        /*000e*/ 	.short	(.L_14 - .L_13)
	.align		4
.L_13:
        /*0010*/ 	.word	index@(_Z10initKerneli)
        /*0014*/ 	.word	0x00000000


	//----- nvinfo : EIATTR_REGCOUNT
	.align		4
.L_14:
        /*0018*/ 	.byte	0x04, 0x2f
        /*001a*/ 	.short	(.L_16 - .L_15)
	.align		4
.L_15:
        /*001c*/ 	.word	index@(_Z21initializeChromosomesP10chromosomePiii)
        /*0020*/ 	.word	0x0000001c


	//----- nvinfo : EIATTR_FRAME_SIZE
	.align		4
.L_16:
        /*0024*/ 	.byte	0x04, 0x11
        /*0026*/ 	.short	(.L_18 - .L_17)
	.align		4
.L_17:
        /*0028*/ 	.word	index@(_Z21initializeChromosomesP10chromosomePiii)
        /*002c*/ 	.word	0x00000000


	//----- nvinfo : EIATTR_REGCOUNT
	.align		4
.L_18:
        /*0030*/ 	.byte	0x04, 0x2f
        /*0032*/ 	.short	(.L_20 - .L_19)
	.align		4
.L_19:
        /*0034*/ 	.word	index@(_Z27evaluteChromosomesGeneLevelP10chromosomePiS1_S1_S1_S1_iii)
        /*0038*/ 	.word	0x00000018


	//----- nvinfo : EIATTR_FRAME_SIZE
	.align		4
.L_20:
        /*003c*/ 	.byte	0x04, 0x11
        /*003e*/ 	.short	(.L_22 - .L_21)
	.align		4
.L_21:
        /*0040*/ 	.word	index@(_Z27evaluteChromosomesGeneLevelP10chromosomePiS1_S1_S1_S1_iii)
        /*0044*/ 	.word	0x00000000


	//----- nvinfo : EIATTR_REGCOUNT
	.align		4
.L_22:
        /*0048*/ 	.byte	0x04, 0x2f
        /*004a*/ 	.short	(.L_24 - .L_23)
	.align		4
.L_23:
        /*004c*/ 	.word	index@(_Z19evaluateChromosomesP10chromosomePiS1_ii)
        /*0050*/ 	.word	0x00000020


	//----- nvinfo : EIATTR_FRAME_SIZE
	.align		4
.L_24:
        /*0054*/ 	.byte	0x04, 0x11
        /*0056*/ 	.short	(.L_26 - .L_25)
	.align		4
.L_25:
        /*0058*/ 	.word	index@(_Z19evaluateChromosomesP10chromosomePiS1_ii)
        /*005c*/ 	.word	0x00000000


	//----- nvinfo : EIATTR_REGCOUNT
	.align		4
.L_26:
        /*0060*/ 	.byte	0x04, 0x2f
        /*0062*/ 	.short	(.L_28 - .L_27)
	.align		4
.L_27:
        /*0064*/ 	.word	index@(_Z10pullScoresP10chromosomePi)
        /*0068*/ 	.word	0x00000012


	//----- nvinfo : EIATTR_FRAME_SIZE
	.align		4
.L_28:
        /*006c*/ 	.byte	0x04, 0x11
        /*006e*/ 	.short	(.L_30 - .L_29)
	.align		4
.L_29:
        /*0070*/ 	.word	index@(_Z10pullScoresP10chromosomePi)
        /*0074*/ 	.word	0x00000000


	//----- nvinfo : EIATTR_REGCOUNT
	.align		4
.L_30:
        /*0078*/ 	.byte	0x04, 0x2f
        /*007a*/ 	.short	(.L_32 - .L_31)
	.align		4
.L_31:
        /*007c*/ 	.word	index@(_Z17mutateChromosomesP10chromosomeii)
        /*0080*/ 	.word	0x00000012


	//----- nvinfo : EIATTR_FRAME_SIZE
	.align		4
.L_32:
        /*0084*/ 	.byte	0x04, 0x11
        /*0086*/ 	.short	(.L_34 - .L_33)
	.align		4
.L_33:
        /*0088*/ 	.word	index@(_Z17mutateChromosomesP10chromosomeii)
        /*008c*/ 	.word	0x00000000


	//----- nvinfo : EIATTR_REGCOUNT
	.align		4
.L_34:
        /*0090*/ 	.byte	0x04, 0x2f
        /*0092*/ 	.short	(.L_36 - .L_35)
	.align		4
.L_35:
        /*0094*/ 	.word	index@(_Z23GPUreproduceChromosomesP10chromosomeS0_PiS1_i)
        /*0098*/ 	.word	0x00000020


	//----- nvinfo : EIATTR_FRAME_SIZE
	.align		4
.L_36:
        /*009c*/ 	.byte	0x04, 0x11
        /*009e*/ 	.short	(.L_38 - .L_37)
	.align		4
.L_37:
        /*00a0*/ 	.word	index@(_Z23GPUreproduceChromosomesP10chromosomeS0_PiS1_i)
        /*00a4*/ 	.word	0x00000000


	//----- nvinfo : EIATTR_REGCOUNT
	.align		4
.L_38:
        /*00a8*/ 	.byte	0x04, 0x2f
        /*00aa*/ 	.short	(.L_40 - .L_39)
	.align		4
.L_39:
        /*00ac*/ 	.word	index@(_Z28copyOffspringIntoChromosomesP10chromosomeS0_ii)
        /*00b0*/ 	.word	0x0000000c


	//----- nvinfo : EIATTR_FRAME_SIZE
	.align		4
.L_40:
        /*00b4*/ 	.byte	0x04, 0x11
        /*00b6*/ 	.short	(.L_42 - .L_41)
	.align		4
.L_41:
        /*00b8*/ 	.word	index@(_Z28copyOffspringIntoChromosomesP10chromosomeS0_ii)
        /*00bc*/ 	.word	0x00000000


	//----- nvinfo : EIATTR_REGCOUNT
	.align		4
.L_42:
        /*00c0*/ 	.byte	0x04, 0x2f
        /*00c2*/ 	.short	(.L_44 - .L_43)
	.align		4
.L_43:
        /*00c4*/ 	.word	index@(_Z10sumReducerPiP10chromosomei)
        /*00c8*/ 	.word	0x00000020


	//----- nvinfo : EIATTR_FRAME_SIZE
	.align		4
.L_44:
        /*00cc*/ 	.byte	0x04, 0x11
        /*00ce*/ 	.short	(.L_46 - .L_45)
	.align		4
.L_45:
        /*00d0*/ 	.word	index@(_Z10sumReducerPiP10chromosomei)
        /*00d4*/ 	.word	0x00000000


	//----- nvinfo : EIATTR_MIN_STACK_SIZE
	.align		4
.L_46:
        /*00d8*/ 	.byte	0x04, 0x12
        /*00da*/ 	.short	(.L_48 - .L_47)
	.align		4
.L_47:
        /*00dc*/ 	.word	index@(_Z10sumReducerPiP10chromosomei)
        /*00e0*/ 	.word	0x00000000


	//----- nvinfo : EIATTR_MIN_STACK_SIZE
	.align		4
.L_48:
        /*00e4*/ 	.byte	0x04, 0x12
        /*00e6*/ 	.short	(.L_50 - .L_49)
	.align		4
.L_49:
        /*00e8*/ 	.word	index@(_Z28copyOffspringIntoChromosomesP10chromosomeS0_ii)
        /*00ec*/ 	.word	0x00000000


	//----- nvinfo : EIATTR_MIN_STACK_SIZE
	.align		4
.L_50:
        /*00f0*/ 	.byte	0x04, 0x12
        /*00f2*/ 	.short	(.L_52 - .L_51)
	.align		4
.L_51:
        /*00f4*/ 	.word	index@(_Z23GPUreproduceChromosomesP10chromosomeS0_PiS1_i)
        /*00f8*/ 	.word	0x00000000


	//----- nvinfo : EIATTR_MIN_STACK_SIZE
	.align		4
.L_52:
        /*00fc*/ 	.byte	0x04, 0x12
        /*00fe*/ 	.short	(.L_54 - .L_53)
	.align		4
.L_53:
        /*0100*/ 	.word	index@(_Z17mutateChromosomesP10chromosomeii)
        /*0104*/ 	.word	0x00000000


	//----- nvinfo : EIATTR_MIN_STACK_SIZE
	.align		4
.L_54:
        /*0108*/ 	.byte	0x04, 0x12
        /*010a*/ 	.short	(.L_56 - .L_55)
	.align		4
.L_55:
        /*010c*/ 	.word	index@(_Z10pullScoresP10chromosomePi)
        /*0110*/ 	.word	0x00000000


	//----- nvinfo : EIATTR_MIN_STACK_SIZE
	.align		4
.L_56:
        /*0114*/ 	.byte	0x04, 0x12
        /*0116*/ 	.short	(.L_58 - .L_57)
	.align		4
.L_57:
        /*0118*/ 	.word	index@(_Z19evaluateChromosomesP10chromosomePiS1_ii)
        /*011c*/ 	.word	0x00000000


	//----- nvinfo : EIATTR_MIN_STACK_SIZE
	.align		4
.L_58:
        /*0120*/ 	.byte	0x04, 0x12
        /*0122*/ 	.short	(.L_60 - .L_59)
	.align		4
.L_59:
        /*0124*/ 	.word	index@(_Z27evaluteChromosomesGeneLevelP10chromosomePiS1_S1_S1_S1_iii)
        /*0128*/ 	.word	0x00000000


	//----- nvinfo : EIATTR_MIN_STACK_SIZE
	.align		4
.L_60:
        /*012c*/ 	.byte	0x04, 0x12
        /*012e*/ 	.short	(.L_62 - .L_61)
	.align		4
.L_61:
        /*0130*/ 	.word	index@(_Z21initializeChromosomesP10chromosomePiii)
        /*0134*/ 	.word	0x00000000


	//----- nvinfo : EIATTR_MIN_STACK_SIZE
	.align		4
.L_62:
        /*0138*/ 	.byte	0x04, 0x12
        /*013a*/ 	.short	(.L_64 - .L_63)
	.align		4
.L_63:
        /*013c*/ 	.word	index@(_Z10initKerneli)
        /*0140*/ 	.word	0x00000000
.L_64:


//--------------------- .nv.compat                --------------------------
	.section	.nv.compat,"",@"SHT_CUDA_COMPAT_INFO"
	.align	4
        /*0000*/ 	.byte	0x02, 0x09, 0x00, 0x00, 0x02, 0x02, 0x01, 0x00, 0x02, 0x05, 0x05, 0x00, 0x03, 0x07, 0x01, 0x01
        /*0010*/ 	.byte	0x02, 0x03, 0x00, 0x00, 0x02, 0x06, 0x01, 0x00, 0x04, 0x0b, 0x08, 0x00, 0x09, 0x00, 0x00, 0x00
        /*0020*/ 	.byte	0x00, 0x00, 0x00, 0x00


//--------------------- .nv.info._Z10sumReducerPiP10chromosomei --------------------------
	.section	.nv.info._Z10sumReducerPiP10chromosomei,"",@"SHT_CUDA_INFO"
	.sectionflags	@""
	.align	4


	//----- nvinfo : EIATTR_CUDA_API_VERSION
	.align		4
        /*0000*/ 	.byte	0x04, 0x37
        /*0002*/ 	.short	(.L_66 - .L_65)
.L_65:
        /*0004*/ 	.word	0x00000082


	//----- nvinfo : EIATTR_KPARAM_INFO
	.align		4
.L_66:
        /*0008*/ 	.byte	0x04, 0x17
        /*000a*/ 	.short	(.L_68 - .L_67)
.L_67:
        /*000c*/ 	.word	0x00000000
        /*0010*/ 	.short	0x0002
        /*0012*/ 	.short	0x0010
        /*0014*/ 	.byte	0x00, 0xf0, 0x11, 0x00


	//----- nvinfo : EIATTR_KPARAM_INFO
	.align		4
.L_68:
        /*0018*/ 	.byte	0x04, 0x17
        /*001a*/ 	.short	(.L_70 - .L_69)
.L_69:
        /*001c*/ 	.word	0x00000000
        /*0020*/ 	.short	0x0001
        /*0022*/ 	.short	0x0008
        /*0024*/ 	.byte	0x00, 0xf5, 0x21, 0x00


	//----- nvinfo : EIATTR_KPARAM_INFO
	.align		4
.L_70:
        /*0028*/ 	.byte	0x04, 0x17
        /*002a*/ 	.short	(.L_72 - .L_71)
.L_71:
        /*002c*/ 	.word	0x00000000
        /*0030*/ 	.short	0x0000
        /*0032*/ 	.short	0x0000
        /*0034*/ 	.byte	0x00, 0xf5, 0x21, 0x00


	//----- nvinfo : EIATTR_SPARSE_MMA_MASK
	.align		4
.L_72:
        /*0038*/ 	.byte	0x03, 0x50
        /*003a*/ 	.short	0x0000


	//----- nvinfo : EIATTR_MAXREG_COUNT
	.align		4
        /*003c*/ 	.byte	0x03, 0x1b
        /*003e*/ 	.short	0x00ff


	//----- nvinfo : EIATTR_NUM_BARRIERS
	.align		4
        /*0040*/ 	.byte	0x02, 0x4c
        /*0042*/ 	.byte	0x01
	.zero		1


	//----- nvinfo : EIATTR_MERCURY_ISA_VERSION
	.align		4
        /*0044*/ 	.byte	0x03, 0x5f
        /*0046*/ 	.short	0x0101


	//----- nvinfo : EIATTR_VRC_CTA_INIT_COUNT
	.align		4
        /*0048*/ 	.byte	0x02, 0x4a
	.zero		1
	.zero		1


	//----- nvinfo : EIATTR_EXIT_INSTR_OFFSETS
	.align		4
        /*004c*/ 	.byte	0x04, 0x1c
        /*004e*/ 	.short	(.L_74 - .L_73)


	//   ....[0]....
.L_73:
        /*0050*/ 	.word	0x00000bf0


	//   ....[1]....
        /*0054*/ 	.word	0x00000d90


	//   ....[2]....
        /*0058*/ 	.word	0x00000e00


	//----- nvinfo : EIATTR_CRS_STACK_SIZE
	.align		4
.L_74:
        /*005c*/ 	.byte	0x04, 0x1e
        /*005e*/ 	.short	(.L_76 - .L_75)
.L_75:
        /*0060*/ 	.word	0x00000000


	//----- nvinfo : EIATTR_CBANK_PARAM_SIZE
	.align		4
.L_76:
        /*0064*/ 	.byte	0x03, 0x19
        /*0066*/ 	.short	0x0014


	//----- nvinfo : EIATTR_PARAM_CBANK
	.align		4
        /*0068*/ 	.byte	0x04, 0x0a
        /*006a*/ 	.short	(.L_78 - .L_77)
	.align		4
.L_77:
        /*006c*/ 	.word	index@(.nv.constant0._Z10sumReducerPiP10chromosomei)
        /*0070*/ 	.short	0x0380
        /*0072*/ 	.short	0x0014


	//----- nvinfo : EIATTR_SW_WAR
	.align		4
.L_78:
        /*0074*/ 	.byte	0x04, 0x36
        /*0076*/ 	.short	(.L_80 - .L_79)
.L_79:
        /*0078*/ 	.word	0x00000008
.L_80:


//--------------------- .nv.info._Z28copyOffspringIntoChromosomesP10chromosomeS0_ii --------------------------
	.section	.nv.info._Z28copyOffspringIntoChromosomesP10chromosomeS0_ii,"",@"SHT_CUDA_INFO"
	.sectionflags	@""
	.align	4


	//----- nvinfo : EIATTR_CUDA_API_VERSION
	.align		4
        /*0000*/ 	.byte	0x04, 0x37
        /*0002*/ 	.short	(.L_82 - .L_81)
.L_81:
        /*0004*/ 	.word	0x00000082


	//----- nvinfo : EIATTR_KPARAM_INFO
	.align		4
.L_82:
        /*0008*/ 	.byte	0x04, 0x17
        /*000a*/ 	.short	(.L_84 - .L_83)
.L_83:
        /*000c*/ 	.word	0x00000000
        /*0010*/ 	.short	0x0003
        /*0012*/ 	.short	0x0014
        /*0014*/ 	.byte	0x00, 0xf0, 0x11, 0x00


	//----- nvinfo : EIATTR_KPARAM_INFO
	.align		4
.L_84:
        /*0018*/ 	.byte	0x04, 0x17
        /*001a*/ 	.short	(.L_86 - .L_85)
.L_85:
        /*001c*/ 	.word	0x00000000
        /*0020*/ 	.short	0x0002
        /*0022*/ 	.short	0x0010
        /*0024*/ 	.byte	0x00, 0xf0, 0x11, 0x00


	//----- nvinfo : EIATTR_KPARAM_INFO
	.align		4
.L_86:
        /*0028*/ 	.byte	0x04, 0x17
        /*002a*/ 	.short	(.L_88 - .L_87)
.L_87:
        /*002c*/ 	.word	0x00000000
        /*0030*/ 	.short	0x0001
        /*0032*/ 	.short	0x0008
        /*0034*/ 	.byte	0x00, 0xf5, 0x21, 0x00


	//----- nvinfo : EIATTR_KPARAM_INFO
	.align		4
.L_88:
        /*0038*/ 	.byte	0x04, 0x17
        /*003a*/ 	.short	(.L_90 - .L_89)
.L_89:
        /*003c*/ 	.word	0x00000000
        /*0040*/ 	.short	0x0000
        /*0042*/ 	.short	0x0000
        /*0044*/ 	.byte	0x00, 0xf5, 0x21, 0x00


	//----- nvinfo : EIATTR_SPARSE_MMA_MASK
	.align		4
.L_90:
        /*0048*/ 	.byte	0x03, 0x50
        /*004a*/ 	.short	0x0000


	//----- nvinfo : EIATTR_MAXREG_COUNT
	.align		4
        /*004c*/ 	.byte	0x03, 0x1b
        /*004e*/ 	.short	0x00ff


	//----- nvinfo : EIATTR_MERCURY_ISA_VERSION
	.align		4
        /*0050*/ 	.byte	0x03, 0x5f
        /*0052*/ 	.short	0x0101


	//----- nvinfo : EIATTR_VRC_CTA_INIT_COUNT
	.align		4
        /*0054*/ 	.byte	0x02, 0x4a
	.zero		1
	.zero		1


	//----- nvinfo : EIATTR_EXIT_INSTR_OFFSETS
	.align		4
        /*0058*/ 	.byte	0x04, 0x1c
        /*005a*/ 	.short	(.L_92 - .L_91)


	//   ....[0]....
.L_91:
        /*005c*/ 	.word	0x00000080


	//   ....[1]....
        /*0060*/ 	.word	0x000002d0


	//----- nvinfo : EIATTR_CBANK_PARAM_SIZE
	.align		4
.L_92:
        /*0064*/ 	.byte	0x03, 0x19
        /*0066*/ 	.short	0x0018


	//----- nvinfo : EIATTR_PARAM_CBANK
	.align		4
        /*0068*/ 	.byte	0x04, 0x0a
        /*006a*/ 	.short	(.L_94 - .L_93)
	.align		4
.L_93:
        /*006c*/ 	.word	index@(.nv.constant0._Z28copyOffspringIntoChromosomesP10chromosomeS0_ii)
        /*0070*/ 	.short	0x0380
        /*0072*/ 	.short	0x0018


	//----- nvinfo : EIATTR_SW_WAR
	.align		4
.L_94:
        /*0074*/ 	.byte	0x04, 0x36
        /*0076*/ 	.short	(.L_96 - .L_95)
.L_95:
        /*0078*/ 	.word	0x00000008
.L_96:


//--------------------- .nv.info._Z23GPUreproduceChromosomesP10chromosomeS0_PiS1_i --------------------------
	.section	.nv.info._Z23GPUreproduceChromosomesP10chromosomeS0_PiS1_i,"",@"SHT_CUDA_INFO"
	.sectionflags	@""
	.align	4


	//----- nvinfo : EIATTR_CUDA_API_VERSION
	.align		4
        /*0000*/ 	.byte	0x04, 0x37
        /*0002*/ 	.short	(.L_98 - .L_97)
.L_97:
        /*0004*/ 	.word	0x00000082


	//----- nvinfo : EIATTR_KPARAM_INFO
	.align		4
.L_98:
        /*0008*/ 	.byte	0x04, 0x17
        /*000a*/ 	.short	(.L_100 - .L_99)
.L_99:
        /*000c*/ 	.word	0x00000000
        /*0010*/ 	.short	0x0004
        /*0012*/ 	.short	0x0020
        /*0014*/ 	.byte	0x00, 0xf0, 0x11, 0x00


	//----- nvinfo : EIATTR_KPARAM_INFO
	.align		4
.L_100:
        /*0018*/ 	.byte	0x04, 0x17
        /*001a*/ 	.short	(.L_102 - .L_101)
.L_101:
        /*001c*/ 	.word	0x00000000
        /*0020*/ 	.short	0x0003
        /*0022*/ 	.short	0x0018
        /*0024*/ 	.byte	0x00, 0xf5, 0x21, 0x00


	//----- nvinfo : EIATTR_KPARAM_INFO
	.align		4
.L_102:
        /*0028*/ 	.byte	0x04, 0x17
        /*002a*/ 	.short	(.L_104 - .L_103)
.L_103:
        /*002c*/ 	.word	0x00000000
        /*0030*/ 	.short	0x0002
        /*0032*/ 	.short	0x0010
        /*0034*/ 	.byte	0x00, 0xf5, 0x21, 0x00


	//----- nvinfo : EIATTR_KPARAM_INFO
	.align		4
.L_104:
        /*0038*/ 	.byte	0x04, 0x17
        /*003a*/ 	.short	(.L_106 - .L_105)
.L_105:
        /*003c*/ 	.word	0x00000000
        /*0040*/ 	.short	0x0001
        /*0042*/ 	.short	0x0008
        /*0044*/ 	.byte	0x00, 0xf5, 0x21, 0x00


	//----- nvinfo : EIATTR_KPARAM_INFO
	.align		4
.L_106:
        /*0048*/ 	.byte	0x04, 0x17
        /*004a*/ 	.short	(.L_108 - .L_107)
.L_107:
        /*004c*/ 	.word	0x00000000
        /*0050*/ 	.short	0x0000
        /*0052*/ 	.short	0x0000
        /*0054*/ 	.byte	0x00, 0xf5, 0x21, 0x00


	//----- nvinfo : EIATTR_SPARSE_MMA_MASK
	.align		4
.L_108:
        /*0058*/ 	.byte	0x03, 0x50
        /*005a*/ 	.short	0x0000


	//----- nvinfo : EIATTR_MAXREG_COUNT
	.align		4
        /*005c*/ 	.byte	0x03, 0x1b
        /*005e*/ 	.short	0x00ff


	//----- nvinfo : EIATTR_NUM_BARRIERS
	.align		4
        /*0060*/ 	.byte	0x02, 0x4c
        /*0062*/ 	.byte	0x01
	.zero		1


	//----- nvinfo : EIATTR_MERCURY_ISA_VERSION
	.align		4
        /*0064*/ 	.byte	0x03, 0x5f
        /*0066*/ 	.short	0x0101


	//----- nvinfo : EIATTR_VRC_CTA_INIT_COUNT
	.align		4
        /*0068*/ 	.byte	0x02, 0x4a
	.zero		1
	.zero		1


	//----- nvinfo : EIATTR_EXIT_INSTR_OFFSETS
	.align		4
        /*006c*/ 	.byte	0x04, 0x1c
        /*006e*/ 	.short	(.L_110 - .L_109)


	//   ....[0]....
.L_109:
        /*0070*/ 	.word	0x00001690


	//   ....[1]....
        /*0074*/ 	.word	0x00001720


	//----- nvinfo : EIATTR_CRS_STACK_SIZE
	.align		4
.L_110:
        /*0078*/ 	.byte	0x04, 0x1e
        /*007a*/ 	.short	(.L_112 - .L_111)
.L_111:
        /*007c*/ 	.word	0x00000000


	//----- nvinfo : EIATTR_CBANK_PARAM_SIZE
	.align		4
.L_112:
        /*0080*/ 	.byte	0x03, 0x19
        /*0082*/ 	.short	0x0024


	//----- nvinfo : EIATTR_PARAM_CBANK
	.align		4
        /*0084*/ 	.byte	0x04, 0x0a
        /*0086*/ 	.short	(.L_114 - .L_113)
	.align		4
.L_113:
        /*0088*/ 	.word	index@(.nv.constant0._Z23GPUreproduceChromosomesP10chromosomeS0_PiS1_i)
        /*008c*/ 	.short	0x0380
        /*008e*/ 	.short	0x0024


	//----- nvinfo : EIATTR_SW_WAR
	.align		4
.L_114:
        /*0090*/ 	.byte	0x04, 0x36
        /*0092*/ 	.short	(.L_116 - .L_115)
.L_115:
        /*0094*/ 	.word	0x00000008
.L_116:


//--------------------- .nv.info._Z17mutateChromosomesP10chromosomeii --------------------------
	.section	.nv.info._Z17mutateChromosomesP10chromosomeii,"",@"SHT_CUDA_INFO"
	.sectionflags	@""
	.align	4


	//----- nvinfo : EIATTR_CUDA_API_VERSION
	.align		4
        /*0000*/ 	.byte	0x04, 0x37
        /*0002*/ 	.short	(.L_118 - .L_117)
.L_117:
        /*0004*/ 	.word	0x00000082


	//----- nvinfo : EIATTR_KPARAM_INFO
	.align		4
.L_118:
        /*0008*/ 	.byte	0x04, 0x17
        /*000a*/ 	.short	(.L_120 - .L_119)
.L_119:
        /*000c*/ 	.word	0x00000000
        /*0010*/ 	.short	0x0002
        /*0012*/ 	.short	0x000c
        /*0014*/ 	.byte	0x00, 0xf0, 0x11, 0x00


	//----- nvinfo : EIATTR_KPARAM_INFO
	.align		4
.L_120:
        /*0018*/ 	.byte	0x04, 0x17
        /*001a*/ 	.short	(.L_122 - .L_121)
.L_121:
        /*001c*/ 	.word	0x00000000
        /*0020*/ 	.short	0x0001
        /*0022*/ 	.short	0x0008
        /*0024*/ 	.byte	0x00, 0xf0, 0x11, 0x00


	//----- nvinfo : EIATTR_KPARAM_INFO
	.align		4
.L_122:
        /*0028*/ 	.byte	0x04, 0x17
        /*002a*/ 	.short	(.L_124 - .L_123)
.L_123:
        /*002c*/ 	.word	0x00000000
        /*0030*/ 	.short	0x0000
        /*0032*/ 	.short	0x0000
        /*0034*/ 	.byte	0x00, 0xf5, 0x21, 0x00


	//----- nvinfo : EIATTR_SPARSE_MMA_MASK
	.align		4
.L_124:
        /*0038*/ 	.byte	0x03, 0x50
        /*003a*/ 	.short	0x0000


	//----- nvinfo : EIATTR_MAXREG_COUNT
	.align		4
        /*003c*/ 	.byte	0x03, 0x1b
        /*003e*/ 	.short	0x00ff


	//----- nvinfo : EIATTR_MERCURY_ISA_VERSION
	.align		4
        /*0040*/ 	.byte	0x03, 0x5f
        /*0042*/ 	.short	0x0101


	//----- nvinfo : EIATTR_VRC_CTA_INIT_COUNT
	.align		4
        /*0044*/ 	.byte	0x02, 0x4a
	.zero		1
	.zero		1


	//----- nvinfo : EIATTR_EXIT_INSTR_OFFSETS
	.align		4
        /*0048*/ 	.byte	0x04, 0x1c
        /*004a*/ 	.short	(.L_126 - .L_125)


	//   ....[0]....
.L_125:
        /*004c*/ 	.word	0x000001a0


	//   ....[1]....
        /*0050*/ 	.word	0x000003a0


	//   ....[2]....
        /*0054*/ 	.word	0x00000450


	//----- nvinfo : EIATTR_CBANK_PARAM_SIZE
	.align		4
.L_126:
        /*0058*/ 	.byte	0x03, 0x19
        /*005a*/ 	.short	0x0010


	//----- nvinfo : EIATTR_PARAM_CBANK
	.align		4
        /*005c*/ 	.byte	0x04, 0x0a
        /*005e*/ 	.short	(.L_128 - .L_127)
	.align		4
.L_127:
        /*0060*/ 	.word	index@(.nv.constant0._Z17mutateChromosomesP10chromosomeii)
        /*0064*/ 	.short	0x0380
        /*0066*/ 	.short	0x0010


	//----- nvinfo : EIATTR_SW_WAR
	.align		4
.L_128:
        /*0068*/ 	.byte	0x04, 0x36
        /*006a*/ 	.short	(.L_130 - .L_129)
.L_129:
        /*006c*/ 	.word	0x00000008
.L_130:


//--------------------- .nv.info._Z10pullScoresP10chromosomePi --------------------------
	.section	.nv.info._Z10pullScoresP10chromosomePi,"",@"SHT_CUDA_INFO"
	.sectionflags	@""
	.align	4


	//----- nvinfo : EIATTR_CUDA_API_VERSION
	.align		4
        /*0000*/ 	.byte	0x04, 0x37
        /*0002*/ 	.short	(.L_132 - .L_131)
.L_131:
        /*0004*/ 	.word	0x00000082


	//----- nvinfo : EIATTR_KPARAM_INFO
	.align		4
.L_132:
        /*0008*/ 	.byte	0x04, 0x17
        /*000a*/ 	.short	(.L_134 - .L_133)
.L_133:
        /*000c*/ 	.word	0x00000000
        /*0010*/ 	.short	0x0001
        /*0012*/ 	.short	0x0008
        /*0014*/ 	.byte	0x00, 0xf5, 0x21, 0x00


	//----- nvinfo : EIATTR_KPARAM_INFO
	.align		4
.L_134:
        /*0018*/ 	.byte	0x04, 0x17
        /*001a*/ 	.short	(.L_136 - .L_135)
.L_135:
        /*001c*/ 	.word	0x00000000
        /*0020*/ 	.short	0x0000
        /*0022*/ 	.short	0x0000
        /*0024*/ 	.byte	0x00, 0xf5, 0x21, 0x00


	//----- nvinfo : EIATTR_SPARSE_MMA_MASK
	.align		4
.L_136:
        /*0028*/ 	.byte	0x03, 0x50
        /*002a*/ 	.short	0x0000


	//----- nvinfo : EIATTR_MAXREG_COUNT
	.align		4
        /*002c*/ 	.byte	0x03, 0x1b
        /*002e*/ 	.short	0x00ff


	//----- nvinfo : EIATTR_MERCURY_ISA_VERSION
	.align		4
        /*0030*/ 	.byte	0x03, 0x5f
        /*0032*/ 	.short	0x0101


	//----- nvinfo : EIATTR_VRC_CTA_INIT_COUNT
	.align		4
        /*0034*/ 	.byte	0x02, 0x4a
	.zero		1
	.zero		1


	//----- nvinfo : EIATTR_EXIT_INSTR_OFFSETS
	.align		4
        /*0038*/ 	.byte	0x04, 0x1c
        /*003a*/ 	.short	(.L_138 - .L_137)


	//   ....[0]....
.L_137:
        /*003c*/ 	.word	0x00000090


	//   ....[1]....
        /*0040*/ 	.word	0x00000160


	//----- nvinfo : EIATTR_CRS_STACK_SIZE
	.align		4
.L_138:
        /*0044*/ 	.byte	0x04, 0x1e
        /*0046*/ 	.short	(.L_140 - .L_139)
.L_139:
        /*0048*/ 	.word	0x00000000


	//----- nvinfo : EIATTR_CBANK_PARAM_SIZE
	.align		4
.L_140:
        /*004c*/ 	.byte	0x03, 0x19
        /*004e*/ 	.short	0x0010


	//----- nvinfo : EIATTR_PARAM_CBANK
	.align		4
        /*0050*/ 	.byte	0x04, 0x0a
        /*0052*/ 	.short	(.L_142 - .L_141)
	.align		4
.L_141:
        /*0054*/ 	.word	index@(.nv.constant0._Z10pullScoresP10chromosomePi)
        /*0058*/ 	.short	0x0380
        /*005a*/ 	.short	0x0010


	//----- nvinfo : EIATTR_SW_WAR
	.align		4
.L_142:
        /*005c*/ 	.byte	0x04, 0x36
        /*005e*/ 	.short	(.L_144 - .L_143)
.L_143:
        /*0060*/ 	.word	0x00000008
.L_144:


//--------------------- .nv.info._Z19evaluateChromosomesP10chromosomePiS1_ii --------------------------
	.section	.nv.info._Z19evaluateChromosomesP10chromosomePiS1_ii,"",@"SHT_CUDA_INFO"
	.sectionflags	@""
	.align	4


	//----- nvinfo : EIATTR_CUDA_API_VERSION
	.align		4
        /*0000*/ 	.byte	0x04, 0x37
        /*0002*/ 	.short	(.L_146 - .L_145)
.L_145:
        /*0004*/ 	.word	0x00000082


	//----- nvinfo : EIATTR_KPARAM_INFO
	.align		4
.L_146:
        /*0008*/ 	.byte	0x04, 0x17
        /*000a*/ 	.short	(.L_148 - .L_147)
.L_147:
        /*000c*/ 	.word	0x00000000
        /*0010*/ 	.short	0x0004
        /*0012*/ 	.short	0x001c
        /*0014*/ 	.byte	0x00, 0xf0, 0x11, 0x00


	//----- nvinfo : EIATTR_KPARAM_INFO
	.align		4
.L_148:
        /*0018*/ 	.byte	0x04, 0x17
        /*001a*/ 	.short	(.L_150 - .L_149)
.L_149:
        /*001c*/ 	.word	0x00000000
        /*0020*/ 	.short	0x0003
        /*0022*/ 	.short	0x0018
        /*0024*/ 	.byte	0x00, 0xf0, 0x11, 0x00


	//----- nvinfo : EIATTR_KPARAM_INFO
	.align		4
.L_150:
        /*0028*/ 	.byte	0x04, 0x17
        /*002a*/ 	.short	(.L_152 - .L_151)
.L_151:
        /*002c*/ 	.word	0x00000000
        /*0030*/ 	.short	0x0002
        /*0032*/ 	.short	0x0010
        /*0034*/ 	.byte	0x00, 0xf5, 0x21, 0x00


	//----- nvinfo : EIATTR_KPARAM_INFO
	.align		4
.L_152:
        /*0038*/ 	.byte	0x04, 0x17
        /*003a*/ 	.short	(.L_154 - .L_153)
.L_153:
        /*003c*/ 	.word	0x00000000
        /*0040*/ 	.short	0x0001
        /*0042*/ 	.short	0x0008
        /*0044*/ 	.byte	0x00, 0xf5, 0x21, 0x00


	//----- nvinfo : EIATTR_KPARAM_INFO
	.align		4
.L_154:
        /*0048*/ 	.byte	0x04, 0x17
        /*004a*/ 	.short	(.L_156 - .L_155)
.L_155:
        /*004c*/ 	.word	0x00000000
        /*0050*/ 	.short	0x0000
        /*0052*/ 	.short	0x0000
        /*0054*/ 	.byte	0x00, 0xf5, 0x21, 0x00


	//----- nvinfo : EIATTR_SPARSE_MMA_MASK
	.align		4
.L_156:
        /*0058*/ 	.byte	0x03, 0x50
        /*005a*/ 	.short	0x0000


	//----- nvinfo : EIATTR_MAXREG_COUNT
	.align		4
        /*005c*/ 	.byte	0x03, 0x1b
        /*005e*/ 	.short	0x00ff


	//----- nvinfo : EIATTR_MERCURY_ISA_VERSION
	.align		4
        /*0060*/ 	.byte	0x03, 0x5f
        /*0062*/ 	.short	0x0101


	//----- nvinfo : EIATTR_VRC_CTA_INIT_COUNT
	.align		4
        /*0064*/ 	.byte	0x02, 0x4a
	.zero		1
	.zero		1


	//----- nvinfo : EIATTR_EXIT_INSTR_OFFSETS
	.align		4
        /*0068*/ 	.byte	0x04, 0x1c
        /*006a*/ 	.short	(.L_158 - .L_157)


	//   ....[0]....
.L_157:
        /*006c*/ 	.word	0x000000b0


	//   ....[1]....
        /*0070*/ 	.word	0x00000170


	//   ....[2]....
        /*0074*/ 	.word	0x00000c00


	//----- nvinfo : EIATTR_CRS_STACK_SIZE
	.align		4
.L_158:
        /*0078*/ 	.byte	0x04, 0x1e
        /*007a*/ 	.short	(.L_160 - .L_159)
.L_159:
        /*007c*/ 	.word	0x00000000


	//----- nvinfo : EIATTR_CBANK_PARAM_SIZE
	.align		4
.L_160:
        /*0080*/ 	.byte	0x03, 0x19
        /*0082*/ 	.short	0x0020


	//----- nvinfo : EIATTR_PARAM_CBANK
	.align		4
        /*0084*/ 	.byte	0x04, 0x0a
        /*0086*/ 	.short	(.L_162 - .L_161)
	.align		4
.L_161:
        /*0088*/ 	.word	index@(.nv.constant0._Z19evaluateChromosomesP10chromosomePiS1_ii)
        /*008c*/ 	.short	0x0380
        /*008e*/ 	.short	0x0020


	//----- nvinfo : EIATTR_SW_WAR
	.align		4
.L_162:
        /*0090*/ 	.byte	0x04, 0x36
        /*0092*/ 	.short	(.L_164 - .L_163)
.L_163:
        /*0094*/ 	.word	0x00000008
.L_164:


//--------------------- .nv.info._Z27evaluteChromosomesGeneLevelP10chromosomePiS1_S1_S1_S1_iii --------------------------
	.section	.nv.info._Z27evaluteChromosomesGeneLevelP10chromosomePiS1_S1_S1_S1_iii,"",@"SHT_CUDA_INFO"
	.sectionflags	@""
	.align	4


	//----- nvinfo : EIATTR_CUDA_API_VERSION
	.align		4
        /*0000*/ 	.byte	0x04, 0x37
        /*0002*/ 	.short	(.L_166 - .L_165)
.L_165:
        /*0004*/ 	.word	0x00000082


	//----- nvinfo : EIATTR_KPARAM_INFO
	.align		4
.L_166:
        /*0008*/ 	.byte	0x04, 0x17
        /*000a*/ 	.short	(.L_168 - .L_167)
.L_167:
        /*000c*/ 	.word	0x00000000
        /*0010*/ 	.short	0x0008
        /*0012*/ 	.short	0x0038
        /*0014*/ 	.byte	0x00, 0xf0, 0x11, 0x00


	//----- nvinfo : EIATTR_KPARAM_INFO
	.align		4
.L_168:
        /*0018*/ 	.byte	0x04, 0x17
        /*001a*/ 	.short	(.L_170 - .L_169)
.L_169:
        /*001c*/ 	.word	0x00000000
        /*0020*/ 	.short	0x0007
        /*0022*/ 	.short	0x0034
        /*0024*/ 	.byte	0x00, 0xf0, 0x11, 0x00


	//----- nvinfo : EIATTR_KPARAM_INFO
	.align		4
.L_170:
        /*0028*/ 	.byte	0x04, 0x17
        /*002a*/ 	.short	(.L_172 - .L_171)
.L_171:
        /*002c*/ 	.word	0x00000000
        /*0030*/ 	.short	0x0006
        /*0032*/ 	.short	0x0030
        /*0034*/ 	.byte	0x00, 0xf0, 0x11, 0x00


	//----- nvinfo : EIATTR_KPARAM_INFO
	.align		4
.L_172:
        /*0038*/ 	.byte	0x04, 0x17
        /*003a*/ 	.short	(.L_174 - .L_173)
.L_173:
        /*003c*/ 	.word	0x00000000
        /*0040*/ 	.short	0x0005
        /*0042*/ 	.short	0x0028
        /*0044*/ 	.byte	0x00, 0xf5, 0x21, 0x00


	//----- nvinfo : EIATTR_KPARAM_INFO
	.align		4
.L_174:
        /*0048*/ 	.byte	0x04, 0x17
        /*004a*/ 	.short	(.L_176 - .L_175)
.L_175:
        /*004c*/ 	.word	0x00000000
        /*0050*/ 	.short	0x0004
        /*0052*/ 	.short	0x0020
        /*0054*/ 	.byte	0x00, 0xf5, 0x21, 0x00


	//----- nvinfo : EIATTR_KPARAM_INFO
	.align		4
.L_176:
        /*0058*/ 	.byte	0x04, 0x17
        /*005a*/ 	.short	(.L_178 - .L_177)
.L_177:
        /*005c*/ 	.word	0x00000000
        /*0060*/ 	.short	0x0003
        /*0062*/ 	.short	0x0018
        /*0064*/ 	.byte	0x00, 0xf5, 0x21, 0x00


	//----- nvinfo : EIATTR_KPARAM_INFO
	.align		4
.L_178:
        /*0068*/ 	.byte	0x04, 0x17
        /*006a*/ 	.short	(.L_180 - .L_179)
.L_179:
        /*006c*/ 	.word	0x00000000
        /*0070*/ 	.short	0x0002
        /*0072*/ 	.short	0x0010
        /*0074*/ 	.byte	0x00, 0xf5, 0x21, 0x00


	//----- nvinfo : EIATTR_KPARAM_INFO
	.align		4
.L_180:
        /*0078*/ 	.byte	0x04, 0x17
        /*007a*/ 	.short	(.L_182 - .L_181)
.L_181:
        /*007c*/ 	.word	0x00000000
        /*0080*/ 	.short	0x0001
        /*0082*/ 	.short	0x0008
        /*0084*/ 	.byte	0x00, 0xf5, 0x21, 0x00


	//----- nvinfo : EIATTR_KPARAM_INFO
	.align		4
.L_182:
        /*0088*/ 	.byte	0x04, 0x17
        /*008a*/ 	.short	(.L_184 - .L_183)
.L_183:
        /*008c*/ 	.word	0x00000000
        /*0090*/ 	.short	0x0000
        /*0092*/ 	.short	0x0000
        /*0094*/ 	.byte	0x00, 0xf5, 0x21, 0x00


	//----- nvinfo : EIATTR_SPARSE_MMA_MASK
	.align		4
.L_184:
        /*0098*/ 	.byte	0x03, 0x50
        /*009a*/ 	.short	0x0000


	//----- nvinfo : EIATTR_MAXREG_COUNT
	.align		4
        /*009c*/ 	.byte	0x03, 0x1b
        /*009e*/ 	.short	0x00ff


	//----- nvinfo : EIATTR_NUM_BARRIERS
	.align		4
        /*00a0*/ 	.byte	0x02, 0x4c
        /*00a2*/ 	.byte	0x01
	.zero		1


	//----- nvinfo : EIATTR_MERCURY_ISA_VERSION
	.align		4
        /*00a4*/ 	.byte	0x03, 0x5f
        /*00a6*/ 	.short	0x0101


	//----- nvinfo : EIATTR_VRC_CTA_INIT_COUNT
	.align		4
        /*00a8*/ 	.byte	0x02, 0x4a
	.zero		1
	.zero		1


	//----- nvinfo : EIATTR_EXIT_INSTR_OFFSETS
	.align		4
        /*00ac*/ 	.byte	0x04, 0x1c
        /*00ae*/ 	.short	(.L_186 - .L_185)


	//   ....[0]....
.L_185:
        /*00b0*/ 	.word	0x000004f0


	//   ....[1]....
        /*00b4*/ 	.word	0x00000540


	//   ....[2]....
        /*00b8*/ 	.word	0x00000570


	//----- nvinfo : EIATTR_CRS_STACK_SIZE
	.align		4
.L_186:
        /*00bc*/ 	.byte	0x04, 0x1e
        /*00be*/ 	.short	(.L_188 - .L_187)
.L_187:
        /*00c0*/ 	.word	0x00000000


	//----- nvinfo : EIATTR_CBANK_PARAM_SIZE
	.align		4
.L_188:
        /*00c4*/ 	.byte	0x03, 0x19
        /*00c6*/ 	.short	0x003c


	//----- nvinfo : EIATTR_PARAM_CBANK
	.align		4
        /*00c8*/ 	.byte	0x04, 0x0a
        /*00ca*/ 	.short	(.L_190 - .L_189)
	.align		4
.L_189:
        /*00cc*/ 	.word	index@(.nv.constant0._Z27evaluteChromosomesGeneLevelP10chromosomePiS1_S1_S1_S1_iii)
        /*00d0*/ 	.short	0x0380
        /*00d2*/ 	.short	0x003c


	//----- nvinfo : EIATTR_SW_WAR
	.align		4
.L_190:
        /*00d4*/ 	.byte	0x04, 0x36
        /*00d6*/ 	.short	(.L_192 - .L_191)
.L_191:
        /*00d8*/ 	.word	0x00000008
.L_192:


//--------------------- .nv.info._Z21initializeChromosomesP10chromosomePiii --------------------------
	.section	.nv.info._Z21initializeChromosomesP10chromosomePiii,"",@"SHT_CUDA_INFO"
	.sectionflags	@""
	.align	4


	//----- nvinfo : EIATTR_CUDA_API_VERSION
	.align		4
        /*0000*/ 	.byte	0x04, 0x37
        /*0002*/ 	.short	(.L_194 - .L_193)
.L_193:
        /*0004*/ 	.word	0x00000082


	//----- nvinfo : EIATTR_KPARAM_INFO
	.align		4
.L_194:
        /*0008*/ 	.byte	0x04, 0x17
        /*000a*/ 	.short	(.L_196 - .L_195)
.L_195:
        /*000c*/ 	.word	0x00000000
        /*0010*/ 	.short	0x0003
        /*0012*/ 	.short	0x0014
        /*0014*/ 	.byte	0x00, 0xf0, 0x11, 0x00


	//----- nvinfo : EIATTR_KPARAM_INFO
	.align		4
.L_196:
        /*0018*/ 	.byte	0x04, 0x17
        /*001a*/ 	.short	(.L_198 - .L_197)
.L_197:
        /*001c*/ 	.word	0x00000000
        /*0020*/ 	.short	0x0002
        /*0022*/ 	.short	0x0010
        /*0024*/ 	.byte	0x00, 0xf0, 0x11, 0x00


	//----- nvinfo : EIATTR_KPARAM_INFO
	.align		4
.L_198:
        /*0028*/ 	.byte	0x04, 0x17
        /*002a*/ 	.short	(.L_200 - .L_199)
.L_199:
        /*002c*/ 	.word	0x00000000
        /*0030*/ 	.short	0x0001
        /*0032*/ 	.short	0x0008
        /*0034*/ 	.byte	0x00, 0xf5, 0x21, 0x00


	//----- nvinfo : EIATTR_KPARAM_INFO
	.align		4
.L_200:
        /*0038*/ 	.byte	0x04, 0x17
        /*003a*/ 	.short	(.L_202 - .L_201)
.L_201:
        /*003c*/ 	.word	0x00000000
        /*0040*/ 	.short	0x0000
        /*0042*/ 	.short	0x0000
        /*0044*/ 	.byte	0x00, 0xf5, 0x21, 0x00


	//----- nvinfo : EIATTR_SPARSE_MMA_MASK
	.align		4
.L_202:
        /*0048*/ 	.byte	0x03, 0x50
        /*004a*/ 	.short	0x0000


	//----- nvinfo : EIATTR_MAXREG_COUNT
	.align		4
        /*004c*/ 	.byte	0x03, 0x1b
        /*004e*/ 	.short	0x00ff


	//----- nvinfo : EIATTR_MERCURY_ISA_VERSION
	.align		4
        /*0050*/ 	.byte	0x03, 0x5f
        /*0052*/ 	.short	0x0101


	//----- nvinfo : EIATTR_VRC_CTA_INIT_COUNT
	.align		4
        /*0054*/ 	.byte	0x02, 0x4a
	.zero		1
	.zero		1


	//----- nvinfo : EIATTR_EXIT_INSTR_OFFSETS
	.align		4
        /*0058*/ 	.byte	0x04, 0x1c
        /*005a*/ 	.short	(.L_204 - .L_203)


	//   ....[0]....
.L_203:
        /*005c*/ 	.word	0x000000b0


	//   ....[1]....
        /*0060*/ 	.word	0x00000150


	//   ....[2]....
        /*0064*/ 	.word	0x00001670


	//----- nvinfo : EIATTR_CRS_STACK_SIZE
	.align		4
.L_204:
        /*0068*/ 	.byte	0x04, 0x1e
        /*006a*/ 	.short	(.L_206 - .L_205)
.L_205:
        /*006c*/ 	.word	0x00000000


	//----- nvinfo : EIATTR_CBANK_PARAM_SIZE
	.align		4
.L_206:
        /*0070*/ 	.byte	0x03, 0x19
        /*0072*/ 	.short	0x0018


	//----- nvinfo : EIATTR_PARAM_CBANK
	.align		4
        /*0074*/ 	.byte	0x04, 0x0a
        /*0076*/ 	.short	(.L_208 - .L_207)
	.align		4
.L_207:
        /*0078*/ 	.word	index@(.nv.constant0._Z21initializeChromosomesP10chromosomePiii)
        /*007c*/ 	.short	0x0380
        /*007e*/ 	.short	0x0018


	//----- nvinfo : EIATTR_SW_WAR
	.align		4
.L_208:
        /*0080*/ 	.byte	0x04, 0x36
        /*0082*/ 	.short	(.L_210 - .L_209)
.L_209:
        /*0084*/ 	.word	0x00000008
.L_210:


//--------------------- .nv.info._Z10initKerneli  --------------------------
	.section	.nv.info._Z10initKerneli,"",@"SHT_CUDA_INFO"
	.sectionflags	@""
	.align	4


	//----- nvinfo : EIATTR_CUDA_API_VERSION
	.align		4
        /*0000*/ 	.byte	0x04, 0x37
        /*0002*/ 	.short	(.L_212 - .L_211)
.L_211:
        /*0004*/ 	.word	0x00000082


	//----- nvinfo : EIATTR_KPARAM_INFO
	.align		4
.L_212:
        /*0008*/ 	.byte	0x04, 0x17
        /*000a*/ 	.short	(.L_214 - .L_213)
.L_213:
        /*000c*/ 	.word	0x00000000
        /*0010*/ 	.short	0x0000
        /*0012*/ 	.short	0x0000
        /*0014*/ 	.byte	0x00, 0xf0, 0x11, 0x00


	//----- nvinfo : EIATTR_SPARSE_MMA_MASK
	.align		4
.L_214:
        /*0018*/ 	.byte	0x03, 0x50
        /*001a*/ 	.short	0x0000


	//----- nvinfo : EIATTR_MAXREG_COUNT
	.align		4
        /*001c*/ 	.byte	0x03, 0x1b
        /*001e*/ 	.short	0x00ff


	//----- nvinfo : EIATTR_EXTERNS
	.align		4
        /*0020*/ 	.byte	0x04, 0x0f
        /*0022*/ 	.short	(.L_216 - .L_215)


	//   ....[0]....
	.align		4
.L_215:
        /*0024*/ 	.word	index@(malloc)


	//----- nvinfo : EIATTR_MERCURY_ISA_VERSION
	.align		4
.L_216:
        /*0028*/ 	.byte	0x03, 0x5f
        /*002a*/ 	.short	0x0101


	//----- nvinfo : EIATTR_VRC_CTA_INIT_COUNT
	.align		4
        /*002c*/ 	.byte	0x02, 0x4a
	.zero		1
	.zero		1


	//----- nvinfo : EIATTR_SYSCALL_OFFSETS
	.align		4
        /*0030*/ 	.byte	0x04, 0x46
        /*0032*/ 	.short	(.L_218 - .L_217)


	//   ....[0]....
.L_217:
        /*0034*/ 	.word	0x000001c0


	//----- nvinfo : EIATTR_EXIT_INSTR_OFFSETS
	.align		4
.L_218:
        /*0038*/ 	.byte	0x04, 0x1c
        /*003a*/ 	.short	(.L_220 - .L_219)


	//   ....[0]....
.L_219:
        /*003c*/ 	.word	0x000000a0


	//   ....[1]....
        /*0040*/ 	.word	0x00001150


	//----- nvinfo : EIATTR_CRS_STACK_SIZE
	.align		4
.L_220:
        /*0044*/ 	.byte	0x04, 0x1e
        /*0046*/ 	.short	(.L_222 - .L_221)
.L_221:
        /*0048*/ 	.word	0x00000000


	//----- nvinfo : EIATTR_CBANK_PARAM_SIZE
	.align		4
.L_222:
        /*004c*/ 	.byte	0x03, 0x19
        /*004e*/ 	.short	0x0004


	//----- nvinfo : EIATTR_PARAM_CBANK
	.align		4
        /*0050*/ 	.byte	0x04, 0x0a
        /*0052*/ 	.short	(.L_224 - .L_223)
	.align		4
.L_223:
        /*0054*/ 	.word	index@(.nv.constant0._Z10initKerneli)
        /*0058*/ 	.short	0x0380
        /*005a*/ 	.short	0x0004


	//----- nvinfo : EIATTR_SW_WAR
	.align		4
.L_224:
        /*005c*/ 	.byte	0x04, 0x36
        /*005e*/ 	.short	(.L_226 - .L_225)
.L_225:
        /*0060*/ 	.word	0x00000008
.L_226:


//--------------------- .nv.callgraph             --------------------------
	.section	.nv.callgraph,"",@"SHT_CUDA_CALLGRAPH"
	.align	4
	.sectionentsize	8
	.align		4
        /*0000*/ 	.word	0x00000000
	.align		4
        /*0004*/ 	.word	0xffffffff
	.align		4
        /*0008*/ 	.word	index@(_Z10initKerneli)
	.align		4
        /*000c*/ 	.word	index@(malloc)
	.align		4
        /*0010*/ 	.word	0x00000000
	.align		4
        /*0014*/ 	.word	0xfffffffe
	.align		4
        /*0018*/ 	.word	0x00000000
	.align		4
        /*001c*/ 	.word	0xfffffffd
	.align		4
        /*0020*/ 	.word	0x00000000
	.align		4
        /*0024*/ 	.word	0xfffffffc


//--------------------- .nv.constant4             --------------------------
	.section	.nv.constant4,"a",@progbits
	.align	8
	.align		8
.nv.constant4:
        /*0000*/ 	.dword	precalc_xorwow_matrix
	.align		8
        /*0008*/ 	.dword	precalc_xorwow_offset_matrix
	.align		8
        /*0010*/ 	.dword	mrg32k3aM1
	.align		8
        /*0018*/ 	.dword	mrg32k3aM2
	.align		8
        /*0020*/ 	.dword	mrg32k3aM1SubSeq
	.align		8
        /*0028*/ 	.dword	mrg32k3aM2SubSeq
	.align		8
        /*0030*/ 	.dword	mrg32k3aM1Seq
	.align		8
        /*0038*/ 	.dword	mrg32k3aM2Seq
	.align		8
        /*0040*/ 	.dword	CHROMOSOME_COUNT
	.align		8
        /*0048*/ 	.dword	states
	.align		8
        /*0050*/ 	.dword	malloc


//--------------------- .nv.constant3             --------------------------
	.section	.nv.constant3,"a",@progbits
	.align	8
.nv.constant3:
	.type		__cr_lgamma_table,@object
	.size		__cr_lgamma_table,(.L_8 - __cr_lgamma_table)
__cr_lgamma_table:
        /*0000*/ 	.byte	0x00, 0x00, 0x00, 0x00, 0x00, 0x00, 0x00, 0x00, 0x00, 0x00, 0x00, 0x00, 0x00, 0x00, 0x00, 0x00
        /*0010*/ 	.byte	0xef, 0x39, 0xfa, 0xfe, 0x42, 0x2e, 0xe6, 0x3f, 0x02, 0x20, 0x2a, 0xfa, 0x0b, 0xab, 0xfc, 0x3f
        /*0020*/ 	.byte	0xf9, 0x2c, 0x92, 0x7c, 0xa7, 0x6c, 0x09, 0x40, 0xc9, 0x79, 0x44, 0x3c, 0x64, 0x26, 0x13, 0x40
        /*0030*/ 	.byte	0xca, 0x01, 0xcf, 0x3a, 0x27, 0x51, 0x1a, 0x40, 0x30, 0xcc, 0x2d, 0xf3, 0xe1, 0x0c, 0x21, 0x40
        /*0040*/ 	.byte	0x0d, 0xb7, 0xfc, 0x82, 0x8e, 0x35, 0x25, 0x40
.L_8:


//--------------------- .text._Z10sumReducerPiP10chromosomei --------------------------
	.section	.text._Z10sumReducerPiP10chromosomei,"ax",@progbits
	.align	128
        .global         _Z10sumReducerPiP10chromosomei
        .type           _Z10sumReducerPiP10chromosomei,@function
        .size           _Z10sumReducerPiP10chromosomei,(.L_x_127 - _Z10sumReducerPiP10chromosomei)
        .other          _Z10sumReducerPiP10chromosomei,@"STO_CUDA_ENTRY STV_DEFAULT"
_Z10sumReducerPiP10chromosomei:
.text._Z10sumReducerPiP10chromosomei:
[----:B------:R-:W-:Y:S01]  /*0000*/  LDC R1, c[0x0][0x37c] ;  /* 0x0000df00ff017b82 */ /* 0x000fe20000000800 */
[----:B------:R-:W0:Y:S07]  /*0010*/  S2R R0, SR_TID.X ;  /* 0x0000000000007919 */ /* 0x000e2e0000002100 */
[----:B------:R-:W0:Y:S01]  /*0020*/  S2UR UR4, SR_CTAID.X ;  /* 0x00000000000479c3 */ /* 0x000e220000002500 */
[----:B------:R-:W1:Y:S01]  /*0030*/  LDCU.64 UR6, c[0x0][0x358] ;  /* 0x00006b00ff0677ac */ /* 0x000e620008000a00 */
[----:B------:R-:W-:Y:S01]  /*0040*/  BSSY.RECONVERGENT B2, `(.L_x_0) ;  /* 0x00000a5000027945 */ /* 0x000fe20003800200 */
[----:B------:R-:W-:Y:S01]  /*0050*/  IMAD.MOV.U32 R7, RZ, RZ, RZ ;  /* 0x000000ffff077224 */ /* 0x000fe200078e00ff */
[----:B------:R-:W2:Y:S04]  /*0060*/  LDCU UR5, c[0x0][0x390] ;  /* 0x00007200ff0577ac */ /* 0x000ea80008000800 */
[----:B------:R-:W0:Y:S02]  /*0070*/  LDC R3, c[0x0][0x360] ;  /* 0x0000d800ff037b82 */ /* 0x000e240000000800 */
[----:B0-----:R-:W-:Y:S01]  /*0080*/  IMAD R2, R3, UR4, R0 ;  /* 0x0000000403027c24 */ /* 0x001fe2000f8e0200 */
[----:B------:R-:W0:Y:S04]  /*0090*/  LDCU UR4, c[0x0][0x370] ;  /* 0x00006e00ff0477ac */ /* 0x000e280008000800 */
[----:B------:R-:W-:-:S13]  /*00a0*/  ISETP.NE.AND P0, PT, R2, RZ, PT ;  /* 0x000000ff0200720c */ /* 0x000fda0003f05270 */
[----:B------:R-:W1:Y:S01]  /*00b0*/  @!P0 LDC.64 R8, c[0x0][0x380] ;  /* 0x0000e000ff088b82 */ /* 0x000e620000000a00 */
[----:B0-----:R-:W-:Y:S01]  /*00c0*/  IMAD R5, R3, UR4, RZ ;  /* 0x0000000403057c24 */ /* 0x001fe2000f8e02ff */
[----:B-1----:R0:W-:Y:S06]  /*00d0*/  @!P0 STG.E desc[UR6][R8.64], RZ ;  /* 0x000000ff08008986 */ /* 0x0021ec000c101906 */
[----:B------:R-:W-:Y:S01]  /*00e0*/  BAR.SYNC.DEFER_BLOCKING 0x0 ;  /* 0x0000000000007b1d */ /* 0x000fe20000010000 */
[----:B--2---:R-:W-:-:S13]  /*00f0*/  ISETP.GE.AND P0, PT, R2, UR5, PT ;  /* 0x0000000502007c0c */ /* 0x004fda000bf06270 */
[----:B0-----:R-:W-:Y:S05]  /*0100*/  @P0 BRA `(.L_x_1) ;  /* 0x0000000800600947 */ /* 0x001fea0003800000 */
[----:B------:R-:W0:Y:S01]  /*0110*/  I2F.U32.RP R10, R5 ;  /* 0x00000005000a7306 */ /* 0x000e220000209000 */
[C---:B------:R-:W-:Y:S01]  /*0120*/  IMAD.IADD R4, R5.reuse, 0x1, R2 ;  /* 0x0000000105047824 */ /* 0x040fe200078e0202 */
[----:B------:R-:W-:Y:S01]  /*0130*/  IADD3 R11, PT, PT, RZ, -R5, RZ ;  /* 0x80000005ff0b7210 */ /* 0x000fe20007ffe0ff */
[----:B------:R-:W-:Y:S01]  /*0140*/  BSSY.RECONVERGENT B1, `(.L_x_2) ;  /* 0x0000089000017945 */ /* 0x000fe20003800200 */
[----:B------:R-:W-:Y:S02]  /*0150*/  ISETP.NE.U32.AND P2, PT, R5, RZ, PT ;  /* 0x000000ff0500720c */ /* 0x000fe40003f45070 */
[C---:B------:R-:W-:Y:S02]  /*0160*/  ISETP.GE.AND P0, PT, R4.reuse, UR5, PT ;  /* 0x0000000504007c0c */ /* 0x040fe4000bf06270 */
[----:B------:R-:W-:Y:S02]  /*0170*/  VIMNMX R9, PT, PT, R4, UR5, !PT ;  /* 0x0000000504097c48 */ /* 0x000fe4000ffe0100 */
[----:B------:R-:W-:-:S04]  /*0180*/  SEL R8, RZ, 0x1, P0 ;  /* 0x00000001ff087807 */ /* 0x000fc80000000000 */
[----:B------:R-:W-:Y:S01]  /*0190*/  IADD3 R4, PT, PT, R9, -R4, -R8 ;  /* 0x8000000409047210 */ /* 0x000fe20007ffe808 */
[----:B0-----:R-:W0:Y:S02]  /*01a0*/  MUFU.RCP R10, R10 ;  /* 0x0000000a000a7308 */ /* 0x001e240000001000 */
[----:B0-----:R-:W-:-:S06]  /*01b0*/  VIADD R6, R10, 0xffffffe ;  /* 0x0ffffffe0a067836 */ /* 0x001fcc0000000000 */
[----:B------:R0:W1:Y:S02]  /*01c0*/  F2I.FTZ.U32.TRUNC.NTZ R7, R6 ;  /* 0x0000000600077305 */ /* 0x000064000021f000 */
[----:B0-----:R-:W-:Y:S02]  /*01d0*/  IMAD.MOV.U32 R6, RZ, RZ, RZ ;  /* 0x000000ffff067224 */ /* 0x001fe400078e00ff */
[----:B-1----:R-:W-:-:S04]  /*01e0*/  IMAD R11, R11, R7, RZ ;  /* 0x000000070b0b7224 */ /* 0x002fc800078e02ff */
[----:B------:R-:W-:-:S06]  /*01f0*/  IMAD.HI.U32 R7, R7, R11, R6 ;  /* 0x0000000b07077227 */ /* 0x000fcc00078e0006 */
[----:B------:R-:W-:-:S05]  /*0200*/  IMAD.HI.U32 R7, R7, R4, RZ ;  /* 0x0000000407077227 */ /* 0x000fca00078e00ff */
[----:B------:R-:W-:-:S05]  /*0210*/  IADD3 R6, PT, PT, -R7, RZ, RZ ;  /* 0x000000ff07067210 */ /* 0x000fca0007ffe1ff */
[----:B------:R-:W-:-:S05]  /*0220*/  IMAD R4, R5, R6, R4 ;  /* 0x0000000605047224 */ /* 0x000fca00078e0204 */
[----:B------:R-:W-:-:S13]  /*0230*/  ISETP.GE.U32.AND P0, PT, R4, R5, PT ;  /* 0x000000050400720c */ /* 0x000fda0003f06070 */
[----:B------:R-:W-:Y:S02]  /*0240*/  @P0 IMAD.IADD R4, R4, 0x1, -R5 ;  /* 0x0000000104040824 */ /* 0x000fe400078e0a05 */
[----:B------:R-:W-:-:S03]  /*0250*/  @P0 VIADD R7, R7, 0x1 ;  /* 0x0000000107070836 */ /* 0x000fc60000000000 */
[----:B------:R-:W-:-:S13]  /*0260*/  ISETP.GE.U32.AND P1, PT, R4, R5, PT ;  /* 0x000000050400720c */ /* 0x000fda0003f26070 */
[----:B------:R-:W-:Y:S02]  /*0270*/  @P1 IADD3 R7, PT, PT, R7, 0x1, RZ ;  /* 0x0000000107071810 */ /* 0x000fe40007ffe0ff */
[----:B------:R-:W-:-:S05]  /*0280*/  @!P2 LOP3.LUT R7, RZ, R5, RZ, 0x33, !PT ;  /* 0x00000005ff07a212 */ /* 0x000fca00078e33ff */
[----:B------:R-:W-:-:S04]  /*0290*/  IMAD.IADD R7, R8, 0x1, R7 ;  /* 0x0000000108077824 */ /* 0x000fc800078e0207 */
[C---:B------:R-:W-:Y:S01]  /*02a0*/  VIADD R4, R7.reuse, 0x1 ;  /* 0x0000000107047836 */ /* 0x040fe20000000000 */
[----:B------:R-:W-:Y:S01]  /*02b0*/  ISETP.GE.U32.AND P0, PT, R7, 0x3, PT ;  /* 0x000000030700780c */ /* 0x000fe20003f06070 */
[----:B------:R-:W-:-:S03]  /*02c0*/  HFMA2 R7, -RZ, RZ, 0, 0 ;  /* 0x00000000ff077431 */ /* 0x000fc600000001ff */
[----:B------:R-:W-:-:S09]  /*02d0*/  LOP3.LUT R6, R4, 0x3, RZ, 0xc0, !PT ;  /* 0x0000000304067812 */ /* 0x000fd200078ec0ff */
[----:B------:R-:W-:Y:S05]  /*02e0*/  @!P0 BRA `(.L_x_3) ;  /* 0x0000000400b88947 */ /* 0x000fea0003800000 */
[----:B------:R-:W-:Y:S01]  /*02f0*/  LOP3.LUT R4, R4, 0xfffffffc, RZ, 0xc0, !PT ;  /* 0xfffffffc04047812 */ /* 0x000fe200078ec0ff */
[----:B------:R-:W-:Y:S01]  /*0300*/  BSSY.RELIABLE B0, `(.L_x_4) ;  /* 0x000005d000007945 */ /* 0x000fe20003800100 */
[----:B------:R-:W-:-:S03]  /*0310*/  IMAD.MOV.U32 R7, RZ, RZ, RZ ;  /* 0x000000ffff077224 */ /* 0x000fc600078e00ff */
[----:B------:R-:W-:-:S05]  /*0320*/  IMAD.MOV R4, RZ, RZ, -R4 ;  /* 0x000000ffff047224 */ /* 0x000fca00078e0a04 */
[----:B------:R-:W-:-:S13]  /*0330*/  ISETP.GE.AND P0, PT, R4, RZ, PT ;  /* 0x000000ff0400720c */ /* 0x000fda0003f06270 */
[----:B------:R-:W-:Y:S05]  /*0340*/  @P0 BRA `(.L_x_5) ;  /* 0x0000000400600947 */ /* 0x000fea0003800000 */
[----:B------:R-:W-:Y:S01]  /*0350*/  IADD3 R8, PT, PT, -R4, RZ, RZ ;  /* 0x000000ff04087210 */ /* 0x000fe20007ffe1ff */
[----:B------:R-:W-:Y:S01]  /*0360*/  BSSY.RECONVERGENT B3, `(.L_x_6) ;  /* 0x0000035000037945 */ /* 0x000fe20003800200 */
[----:B------:R-:W-:Y:S02]  /*0370*/  PLOP3.LUT P0, PT, PT, PT, PT, 0x80, 0x8 ;  /* 0x000000000008781c */ /* 0x000fe40003f0f070 */
[----:B------:R-:W-:-:S13]  /*0380*/  ISETP.GT.AND P1, PT, R8, 0xc, PT ;  /* 0x0000000c0800780c */ /* 0x000fda0003f24270 */
[----:B------:R-:W-:Y:S05]  /*0390*/  @!P1 BRA `(.L_x_7) ;  /* 0x0000000000c49947 */ /* 0x000fea0003800000 */
[----:B------:R-:W-:-:S13]  /*03a0*/  PLOP3.LUT P0, PT, PT, PT, PT, 0x8, 0x80 ;  /* 0x000000000080781c */ /* 0x000fda0003f0e170 */
.L_x_8:
[----:B------:R-:W0:Y:S01]  /*03b0*/  LDC.64 R14, c[0x0][0x388] ;  /* 0x0000e200ff0e7b82 */ /* 0x000e220000000a00 */
[----:B------:R-:W-:Y:S02]  /*03c0*/  IMAD R12, R5, 0x4, R2 ;  /* 0x00000004050c7824 */ /* 0x000fe400078e0202 */
[----:B0-----:R-:W-:-:S04]  /*03d0*/  IMAD.WIDE R8, R2, 0x10, R14 ;  /* 0x0000001002087825 */ /* 0x001fc800078e020e */
[----:B------:R-:W-:-:S04]  /*03e0*/  IMAD.WIDE R10, R12, 0x10, R14 ;  /* 0x000000100c0a7825 */ /* 0x000fc800078e020e */
[C---:B------:R-:W-:Y:S01]  /*03f0*/  IMAD.WIDE R28, R5.reuse, 0x10, R8 ;  /* 0x00000010051c7825 */ /* 0x040fe200078e0208 */
[----:B------:R0:W2:Y:S03]  /*0400*/  LDG.E R21, desc[UR6][R10.64] ;  /* 0x000000060a157981 */ /* 0x0000a6000c1e1900 */
[C---:B------:R-:W-:Y:S01]  /*0410*/  IMAD R2, R5.reuse, 0x4, R12 ;  /* 0x0000000405027824 */ /* 0x040fe200078e020c */
[----:B------:R-:W3:Y:S01]  /*0420*/  LDG.E R8, desc[UR6][R8.64] ;  /* 0x0000000608087981 */ /* 0x000ee2000c1e1900 */
[----:B------:R-:W-:-:S03]  /*0430*/  IMAD.WIDE R18, R5, 0x10, R28 ;  /* 0x0000001005127825 */ /* 0x000fc600078e021c */
[----:B------:R-:W3:Y:S01]  /*0440*/  LDG.E R28, desc[UR6][R28.64] ;  /* 0x000000061c1c7981 */ /* 0x000ee2000c1e1900 */
[----:B------:R-:W-:-:S03]  /*0450*/  IMAD.WIDE R24, R5, 0x10, R10 ;  /* 0x0000001005187825 */ /* 0x000fc600078e020a */
[----:B------:R-:W4:Y:S01]  /*0460*/  LDG.E R27, desc[UR6][R18.64] ;  /* 0x00000006121b7981 */ /* 0x000f22000c1e1900 */
[----:B------:R-:W-:Y:S01]  /*0470*/  IMAD.WIDE R22, R2, 0x10, R14 ;  /* 0x0000001002167825 */ /* 0x000fe200078e020e */
[C---:B------:R-:W-:Y:S02]  /*0480*/  LEA R2, R5.reuse, R2, 0x2 ;  /* 0x0000000205027211 */ /* 0x040fe400078e10ff */
[----:B------:R-:W2:Y:S01]  /*0490*/  LDG.E R20, desc[UR6][R24.64] ;  /* 0x0000000618147981 */ /* 0x000ea2000c1e1900 */
[----:B------:R-:W-:-:S03]  /*04a0*/  IMAD.WIDE R16, R5, 0x10, R18 ;  /* 0x0000001005107825 */ /* 0x000fc600078e0212 */
[----:B------:R-:W5:Y:S01]  /*04b0*/  LDG.E R9, desc[UR6][R22.64] ;  /* 0x0000000616097981 */ /* 0x000f62000c1e1900 */
[----:B0-----:R-:W-:-:S03]  /*04c0*/  IMAD.WIDE R10, R5, 0x10, R24 ;  /* 0x00000010050a7825 */ /* 0x001fc600078e0218 */
[----:B------:R0:W4:Y:S01]  /*04d0*/  LDG.E R26, desc[UR6][R16.64] ;  /* 0x00000006101a7981 */ /* 0x000122000c1e1900 */
[----:B------:R-:W-:-:S03]  /*04e0*/  IMAD.WIDE R12, R5, 0x10, R22 ;  /* 0x00000010050c7825 */ /* 0x000fc600078e0216 */
[----:B------:R1:W5:Y:S01]  /*04f0*/  LDG.E R29, desc[UR6][R10.64] ;  /* 0x000000060a1d7981 */ /* 0x000362000c1e1900 */
[----:B------:R-:W-:-:S04]  /*0500*/  IMAD.WIDE R14, R2, 0x10, R14 ;  /* 0x00000010020e7825 */ /* 0x000fc800078e020e */
[----:B0-----:R-:W-:-:S04]  /*0510*/  IMAD.WIDE R16, R5, 0x10, R10 ;  /* 0x0000001005107825 */ /* 0x001fc800078e020a */
[C---:B------:R-:W-:Y:S02]  /*0520*/  IMAD.WIDE R18, R5.reuse, 0x10, R12 ;  /* 0x0000001005127825 */ /* 0x040fe400078e020c */
[----:B------:R-:W5:Y:S02]  /*0530*/  LDG.E R16, desc[UR6][R16.64] ;  /* 0x0000000610107981 */ /* 0x000f64000c1e1900 */
[C---:B------:R-:W-:Y:S02]  /*0540*/  IMAD.WIDE R22, R5.reuse, 0x10, R14 ;  /* 0x0000001005167825 */ /* 0x040fe400078e020e */
[----:B------:R-:W5:Y:S02]  /*0550*/  LDG.E R12, desc[UR6][R12.64] ;  /* 0x000000060c0c7981 */ /* 0x000f64000c1e1900 */
[C---:B------:R-:W-:Y:S02]  /*0560*/  IMAD.WIDE R24, R5.reuse, 0x10, R18 ;  /* 0x0000001005187825 */ /* 0x040fe400078e0212 */
[----:B------:R-:W5:Y:S02]  /*0570*/  LDG.E R18, desc[UR6][R18.64] ;  /* 0x0000000612127981 */ /* 0x000f64000c1e1900 */
[----:B-1----:R-:W-:-:S02]  /*0580*/  IMAD.WIDE R10, R5, 0x10, R22 ;  /* 0x00000010050a7825 */ /* 0x002fc400078e0216 */
[----:B------:R-:W5:Y:S04]  /*0590*/  LDG.E R25, desc[UR6][R24.64] ;  /* 0x0000000618197981 */ /* 0x000f68000c1e1900 */
[----:B------:R0:W5:Y:S04]  /*05a0*/  LDG.E R13, desc[UR6][R14.64] ;  /* 0x000000060e0d7981 */ /* 0x000168000c1e1900 */
[----:B------:R-:W5:Y:S01]  /*05b0*/  LDG.E R22, desc[UR6][R22.64] ;  /* 0x0000000616167981 */ /* 0x000f62000c1e1900 */
[----:B0-----:R-:W-:-:S03]  /*05c0*/  IMAD.WIDE R14, R5, 0x10, R10 ;  /* 0x00000010050e7825 */ /* 0x001fc600078e020a */
[----:B------:R-:W5:Y:S04]  /*05d0*/  LDG.E R10, desc[UR6][R10.64] ;  /* 0x000000060a0a7981 */ /* 0x000f68000c1e1900 */
[----:B------:R-:W5:Y:S01]  /*05e0*/  LDG.E R15, desc[UR6][R14.64] ;  /* 0x000000060e0f7981 */ /* 0x000f62000c1e1900 */
[----:B------:R-:W-:-:S05]  /*05f0*/  VIADD R4, R4, 0x10 ;  /* 0x0000001004047836 */ /* 0x000fca0000000000 */
[----:B------:R-:W-:Y:S01]  /*0600*/  ISETP.GE.AND P1, PT, R4, -0xc, PT ;  /* 0xfffffff40400780c */ /* 0x000fe20003f26270 */
[----:B------:R-:W-:Y:S01]  /*0610*/  IMAD R2, R5, 0x4, R2 ;  /* 0x0000000405027824 */ /* 0x000fe200078e0202 */
[----:B---3--:R-:W-:-:S04]  /*0620*/  IADD3 R8, PT, PT, R28, R8, R7 ;  /* 0x000000081c087210 */ /* 0x008fc80007ffe007 */
[----:B----4-:R-:W-:-:S04]  /*0630*/  IADD3 R8, PT, PT, R26, R27, R8 ;  /* 0x0000001b1a087210 */ /* 0x010fc80007ffe008 */
[----:B--2---:R-:W-:-:S04]  /*0640*/  IADD3 R8, PT, PT, R20, R21, R8 ;  /* 0x0000001514087210 */ /* 0x004fc80007ffe008 */
[----:B-----5:R-:W-:-:S04]  /*0650*/  IADD3 R8, PT, PT, R16, R29, R8 ;  /* 0x0000001d10087210 */ /* 0x020fc80007ffe008 */
[----:B------:R-:W-:-:S04]  /*0660*/  IADD3 R8, PT, PT, R12, R9, R8 ;  /* 0x000000090c087210 */ /* 0x000fc80007ffe008 */
[----:B------:R-:W-:-:S04]  /*0670*/  IADD3 R8, PT, PT, R25, R18, R8 ;  /* 0x0000001219087210 */ /* 0x000fc80007ffe008 */
[----:B------:R-:W-:-:S04]  /*0680*/  IADD3 R8, PT, PT, R22, R13, R8 ;  /* 0x0000000d16087210 */ /* 0x000fc80007ffe008 */
[----:B------:R-:W-:Y:S01]  /*0690*/  IADD3 R7, PT, PT, R15, R10, R8 ;  /* 0x0000000a0f077210 */ /* 0x000fe20007ffe008 */
[----:B------:R-:W-:Y:S06]  /*06a0*/  @!P1 BRA `(.L_x_8) ;  /* 0xfffffffc00409947 */ /* 0x000fec000383ffff */
.L_x_7:
[----:B------:R-:W-:Y:S05]  /*06b0*/  BSYNC.RECONVERGENT B3 ;  /* 0x0000000000037941 */ /* 0x000fea0003800200 */
.L_x_6:
[----:B------:R-:W-:Y:S01]  /*06c0*/  IADD3 R8, PT, PT, -R4, RZ, RZ ;  /* 0x000000ff04087210 */ /* 0x000fe20007ffe1ff */
[----:B------:R-:W-:Y:S03]  /*06d0*/  BSSY.RECONVERGENT B3, `(.L_x_9) ;  /* 0x000001c000037945 */ /* 0x000fe60003800200 */
[----:B------:R-:W-:-:S13]  /*06e0*/  ISETP.GT.AND P1, PT, R8, 0x4, PT ;  /* 0x000000040800780c */ /* 0x000fda0003f24270 */
[----:B------:R-:W-:Y:S05]  /*06f0*/  @!P1 BRA `(.L_x_10) ;  /* 0x0000000000649947 */ /* 0x000fea0003800000 */
[----:B------:R-:W0:Y:S02]  /*0700*/  LDC.64 R12, c[0x0][0x388] ;  /* 0x0000e200ff0c7b82 */ /* 0x000e240000000a00 */
[----:B0-----:R-:W-:-:S04]  /*0710*/  IMAD.WIDE R22, R2, 0x10, R12 ;  /* 0x0000001002167825 */ /* 0x001fc800078e020c */
[C---:B------:R-:W-:Y:S02]  /*0720*/  IMAD R2, R5.reuse, 0x4, R2 ;  /* 0x0000000405027824 */ /* 0x040fe400078e0202 */
[----:B------:R-:W-:Y:S02]  /*0730*/  IMAD.WIDE R14, R5, 0x10, R22 ;  /* 0x00000010050e7825 */ /* 0x000fe400078e0216 */
[----:B------:R-:W2:Y:S02]  /*0740*/  LDG.E R22, desc[UR6][R22.64] ;  /* 0x0000000616167981 */ /* 0x000ea4000c1e1900 */
[----:B------:R-:W-:-:S04]  /*0750*/  IMAD.WIDE R12, R2, 0x10, R12 ;  /* 0x00000010020c7825 */ /* 0x000fc800078e020c */
[C---:B------:R-:W-:Y:S02]  /*0760*/  IMAD.WIDE R10, R5.reuse, 0x10, R14 ;  /* 0x00000010050a7825 */ /* 0x040fe400078e020e */
[----:B------:R-:W2:Y:S02]  /*0770*/  LDG.E R14, desc[UR6][R14.64] ;  /* 0x000000060e0e7981 */ /* 0x000ea4000c1e1900 */
[C---:B------:R-:W-:Y:S02]  /*0780*/  IMAD.WIDE R8, R5.reuse, 0x10, R12 ;  /* 0x0000001005087825 */ /* 0x040fe400078e020c */
[----:B------:R-:W3:Y:S02]  /*0790*/  LDG.E R13, desc[UR6][R12.64] ;  /* 0x000000060c0d7981 */ /* 0x000ee4000c1e1900 */
[C---:B------:R-:W-:Y:S02]  /*07a0*/  IMAD.WIDE R16, R5.reuse, 0x10, R10 ;  /* 0x0000001005107825 */ /* 0x040fe400078e020a */
[----:B------:R-:W4:Y:S02]  /*07b0*/  LDG.E R11, desc[UR6][R10.64] ;  /* 0x000000060a0b7981 */ /* 0x000f24000c1e1900 */
[----:B------:R-:W-:-:S02]  /*07c0*/  IMAD.WIDE R18, R5, 0x10, R8 ;  /* 0x0000001005127825 */ /* 0x000fc400078e0208 */
[----:B------:R-:W4:Y:S02]  /*07d0*/  LDG.E R16, desc[UR6][R16.64] ;  /* 0x0000000610107981 */ /* 0x000f24000c1e1900 */
[C---:B------:R-:W-:Y:S02]  /*07e0*/  IMAD.WIDE R20, R5.reuse, 0x10, R18 ;  /* 0x0000001005147825 */ /* 0x040fe400078e0212 */
[----:B------:R-:W3:Y:S04]  /*07f0*/  LDG.E R8, desc[UR6][R8.64] ;  /* 0x0000000608087981 */ /* 0x000ee8000c1e1900 */
[----:B------:R-:W5:Y:S04]  /*0800*/  LDG.E R19, desc[UR6][R18.64] ;  /* 0x0000000612137981 */ /* 0x000f68000c1e1900 */
[----:B------:R-:W5:Y:S01]  /*0810*/  LDG.E R20, desc[UR6][R20.64] ;  /* 0x0000000614147981 */ /* 0x000f62000c1e1900 */
[----:B------:R-:W-:Y:S01]  /*0820*/  PLOP3.LUT P0, PT, PT, PT, PT, 0x8, 0x80 ;  /* 0x000000000080781c */ /* 0x000fe20003f0e170 */
[----:B------:R-:W-:Y:S01]  /*0830*/  IMAD R2, R5, 0x4, R2 ;  /* 0x0000000405027824 */ /* 0x000fe200078e0202 */
[----:B------:R-:W-:-:S02]  /*0840*/  IADD3 R4, PT, PT, R4, 0x8, RZ ;  /* 0x0000000804047810 */ /* 0x000fc40007ffe0ff */
[----:B--2---:R-:W-:-:S04]  /*0850*/  IADD3 R22, PT, PT, R14, R22, R7 ;  /* 0x000000160e167210 */ /* 0x004fc80007ffe007 */
[----:B----4-:R-:W-:-:S04]  /*0860*/  IADD3 R22, PT, PT, R16, R11, R22 ;  /* 0x0000000b10167210 */ /* 0x010fc80007ffe016 */
[----:B---3--:R-:W-:-:S04]  /*0870*/  IADD3 R22, PT, PT, R8, R13, R22 ;  /* 0x0000000d08167210 */ /* 0x008fc80007ffe016 */
[----:B-----5:R-:W-:-:S07]  /*0880*/  IADD3 R7, PT, PT, R20, R19, R22 ;  /* 0x0000001314077210 */ /* 0x020fce0007ffe016 */
.L_x_10:
[----:B------:R-:W-:Y:S05]  /*0890*/  BSYNC.RECONVERGENT B3 ;  /* 0x0000000000037941 */ /* 0x000fea0003800200 */
.L_x_9:
[----:B------:R-:W-:-:S13]  /*08a0*/  ISETP.NE.OR P0, PT, R4, RZ, P0 ;  /* 0x000000ff0400720c */ /* 0x000fda0000705670 */
[----:B------:R-:W-:Y:S05]  /*08b0*/  @!P0 BREAK.RELIABLE B0 ;  /* 0x0000000000008942 */ /* 0x000fea0003800100 */
[----:B------:R-:W-:Y:S05]  /*08c0*/  @!P0 BRA `(.L_x_3) ;  /* 0x0000000000408947 */ /* 0x000fea0003800000 */
.L_x_5:
[----:B------:R-:W-:Y:S05]  /*08d0*/  BSYNC.RELIABLE B0 ;  /* 0x0000000000007941 */ /* 0x000fea0003800100 */
.L_x_4:
[----:B------:R-:W0:Y:S02]  /*08e0*/  LDC.64 R8, c[0x0][0x388] ;  /* 0x0000e200ff087b82 */ /* 0x000e240000000a00 */
[----:B0-----:R-:W-:-:S04]  /*08f0*/  IMAD.WIDE R8, R2, 0x10, R8 ;  /* 0x0000001002087825 */ /* 0x001fc800078e0208 */
[C---:B------:R-:W-:Y:S02]  /*0900*/  IMAD.WIDE R10, R5.reuse, 0x10, R8 ;  /* 0x00000010050a7825 */ /* 0x040fe400078e0208 */
[----:B------:R-:W2:Y:S02]  /*0910*/  LDG.E R8, desc[UR6][R8.64] ;  /* 0x0000000608087981 */ /* 0x000ea4000c1e1900 */
[C---:B------:R-:W-:Y:S02]  /*0920*/  IMAD.WIDE R12, R5.reuse, 0x10, R10 ;  /* 0x00000010050c7825 */ /* 0x040fe400078e020a */
[----:B------:R-:W2:Y:S02]  /*0930*/  LDG.E R10, desc[UR6][R10.64] ;  /* 0x000000060a0a7981 */ /* 0x000ea4000c1e1900 */
[----:B------:R-:W-:Y:S02]  /*0940*/  IMAD.WIDE R14, R5, 0x10, R12 ;  /* 0x00000010050e7825 */ /* 0x000fe400078e020c */
[----:B------:R-:W3:Y:S04]  /*0950*/  LDG.E R12, desc[UR6][R12.64] ;  /* 0x000000060c0c7981 */ /* 0x000ee8000c1e1900 */
[----:B------:R-:W3:Y:S01]  /*0960*/  LDG.E R14, desc[UR6][R14.64] ;  /* 0x000000060e0e7981 */ /* 0x000ee2000c1e1900 */
[----:B------:R-:W-:-:S04]  /*0970*/  IADD3 R4, PT, PT, R4, 0x4, RZ ;  /* 0x0000000404047810 */ /* 0x000fc80007ffe0ff */
[----:B------:R-:W-:Y:S01]  /*0980*/  ISETP.NE.AND P0, PT, R4, RZ, PT ;  /* 0x000000ff0400720c */ /* 0x000fe20003f05270 */
[----:B------:R-:W-:Y:S01]  /*0990*/  IMAD R2, R5, 0x4, R2 ;  /* 0x0000000405027824 */ /* 0x000fe200078e0202 */
[----:B--2---:R-:W-:-:S04]  /*09a0*/  IADD3 R7, PT, PT, R10, R8, R7 ;  /* 0x000000080a077210 */ /* 0x004fc80007ffe007 */
[----:B---3--:R-:W-:-:S07]  /*09b0*/  IADD3 R7, PT, PT, R14, R12, R7 ;  /* 0x0000000c0e077210 */ /* 0x008fce0007ffe007 */
[----:B------:R-:W-:Y:S05]  /*09c0*/  @P0 BRA `(.L_x_4) ;  /* 0xfffffffc00c40947 */ /* 0x000fea000383ffff */
.L_x_3:
[----:B------:R-:W-:Y:S05]  /*09d0*/  BSYNC.RECONVERGENT B1 ;  /* 0x0000000000017941 */ /* 0x000fea0003800200 */
.L_x_2:
[----:B------:R-:W-:-:S13]  /*09e0*/  ISETP.NE.AND P0, PT, R6, RZ, PT ;  /* 0x000000ff0600720c */ /* 0x000fda0003f05270 */
[----:B------:R-:W-:Y:S05]  /*09f0*/  @!P0 BRA `(.L_x_1) ;  /* 0x0000000000248947 */ /* 0x000fea0003800000 */
[----:B------:R-:W0:Y:S01]  /*0a00*/  LDC.64 R8, c[0x0][0x388] ;  /* 0x0000e200ff087b82 */ /* 0x000e220000000a00 */
[----:B------:R-:W-:-:S07]  /*0a10*/  IADD3 R6, PT, PT, -R6, RZ, RZ ;  /* 0x000000ff06067210 */ /* 0x000fce0007ffe1ff */
.L_x_11:
[----:B0-----:R-:W-:-:S06]  /*0a20*/  IMAD.WIDE R10, R2, 0x10, R8 ;  /* 0x00000010020a7825 */ /* 0x001fcc00078e0208 */
[----:B------:R-:W2:Y:S01]  /*0a30*/  LDG.E R10, desc[UR6][R10.64] ;  /* 0x000000060a0a7981 */ /* 0x000ea2000c1e1900 */
[----:B------:R-:W-:Y:S01]  /*0a40*/  VIADD R6, R6, 0x1 ;  /* 0x0000000106067836 */ /* 0x000fe20000000000 */
[----:B------:R-:W-:-:S04]  /*0a50*/  IADD3 R2, PT, PT, R5, R2, RZ ;  /* 0x0000000205027210 */ /* 0x000fc80007ffe0ff */
[----:B------:R-:W-:Y:S01]  /*0a60*/  ISETP.NE.AND P0, PT, R6, RZ, PT ;  /* 0x000000ff0600720c */ /* 0x000fe20003f05270 */
[----:B--2---:R-:W-:-:S12]  /*0a70*/  IMAD.IADD R7, R10, 0x1, R7 ;  /* 0x000000010a077824 */ /* 0x004fd800078e0207 */
[----:B------:R-:W-:Y:S05]  /*0a80*/  @P0 BRA `(.L_x_11) ;  /* 0xfffffffc00e40947 */ /* 0x000fea000383ffff */
.L_x_1:
[----:B------:R-:W-:Y:S05]  /*0a90*/  BSYNC.RECONVERGENT B2 ;  /* 0x0000000000027941 */ /* 0x000fea0003800200 */
.L_x_0:
[----:B------:R-:W-:Y:S05]  /*0aa0*/  WARPSYNC.ALL ;  /* 0x0000000000007948 */ /* 0x000fea0003800000 */
[----:B------:R-:W0:Y:S01]  /*0ab0*/  S2UR UR5, SR_CgaCtaId ;  /* 0x00000000000579c3 */ /* 0x000e220000008800 */
[----:B------:R-:W-:Y:S01]  /*0ac0*/  UMOV UR4, 0x400 ;  /* 0x0000040000047882 */ /* 0x000fe20000000000 */
[----:B------:R-:W-:Y:S02]  /*0ad0*/  ISETP.GE.U32.AND P1, PT, R3, 0x42, PT ;  /* 0x000000420300780c */ /* 0x000fe40003f26070 */
[----:B------:R-:W-:Y:S01]  /*0ae0*/  ISETP.GT.U32.AND P0, PT, R0, 0x1f, PT ;  /* 0x0000001f0000780c */ /* 0x000fe20003f04070 */
[----:B0-----:R-:W-:-:S06]  /*0af0*/  ULEA UR4, UR5, UR4, 0x18 ;  /* 0x0000000405047291 */ /* 0x001fcc000f8ec0ff */
[----:B------:R-:W-:-:S05]  /*0b00*/  LEA R2, R0, UR4, 0x2 ;  /* 0x0000000400027c11 */ /* 0x000fca000f8e10ff */
[----:B------:R0:W-:Y:S01]  /*0b10*/  STS [R2], R7 ;  /* 0x0000000702007388 */ /* 0x0001e20000000800 */
[----:B------:R-:W-:Y:S06]  /*0b20*/  BAR.SYNC.DEFER_BLOCKING 0x0 ;  /* 0x0000000000007b1d */ /* 0x000fec0000010000 */
[----:B------:R-:W-:Y:S05]  /*0b30*/  @!P1 BRA `(.L_x_12) ;  /* 0x00000000002c9947 */ /* 0x000fea0003800000 */
.L_x_13:
[----:B0-----:R-:W-:-:S04]  /*0b40*/  SHF.R.U32.HI R7, RZ, 0x1, R3 ;  /* 0x00000001ff077819 */ /* 0x001fc80000011603 */
[----:B------:R-:W-:-:S13]  /*0b50*/  ISETP.GE.U32.AND P1, PT, R0, R7, PT ;  /* 0x000000070000720c */ /* 0x000fda0003f26070 */
[----:B------:R-:W-:Y:S01]  /*0b60*/  @!P1 LEA R4, R7, R2, 0x2 ;  /* 0x0000000207049211 */ /* 0x000fe200078e10ff */
[----:B------:R-:W-:Y:S05]  /*0b70*/  @!P1 LDS R5, [R2] ;  /* 0x0000000002059984 */ /* 0x000fea0000000800 */
[----:B------:R-:W0:Y:S02]  /*0b80*/  @!P1 LDS R4, [R4] ;  /* 0x0000000004049984 */ /* 0x000e240000000800 */
[----:B0-----:R-:W-:-:S05]  /*0b90*/  @!P1 IMAD.IADD R5, R4, 0x1, R5 ;  /* 0x0000000104059824 */ /* 0x001fca00078e0205 */
[----:B------:R1:W-:Y:S01]  /*0ba0*/  @!P1 STS [R2], R5 ;  /* 0x0000000502009388 */ /* 0x0003e20000000800 */
[----:B------:R-:W-:Y:S01]  /*0bb0*/  BAR.SYNC.DEFER_BLOCKING 0x0 ;  /* 0x0000000000007b1d */ /* 0x000fe20000010000 */
[----:B------:R-:W-:Y:S02]  /*0bc0*/  ISETP.GT.U32.AND P1, PT, R3, 0x83, PT ;  /* 0x000000830300780c */ /* 0x000fe40003f24070 */
[----:B------:R-:W-:-:S11]  /*0bd0*/  MOV R3, R7 ;  /* 0x0000000700037202 */ /* 0x000fd60000000f00 */
[----:B-1----:R-:W-:Y:S05]  /*0be0*/  @P1 BRA `(.L_x_13) ;  /* 0xfffffffc00d41947 */ /* 0x002fea000383ffff */
.L_x_12:
[----:B------:R-:W-:Y:S05]  /*0bf0*/  @P0 EXIT ;  /* 0x000000000000094d */ /* 0x000fea0003800000 */
[----:B------:R-:W-:Y:S01]  /*0c00*/  LDS R3, [R2+0x80] ;  /* 0x0000800002037984 */ /* 0x000fe20000000800 */
[----:B------:R-:W-:-:S03]  /*0c10*/  ISETP.NE.AND P0, PT, R0, RZ, PT ;  /* 0x000000ff0000720c */ /* 0x000fc60003f05270 */
[----:B------:R-:W1:Y:S02]  /*0c20*/  LDS R4, [R2] ;  /* 0x0000000002047984 */ /* 0x000e640000000800 */
[----:B-1----:R-:W-:-:S05]  /*0c30*/  IMAD.IADD R3, R3, 0x1, R4 ;  /* 0x0000000103037824 */ /* 0x002fca00078e0204 */
[----:B------:R-:W-:Y:S04]  /*0c40*/  STS [R2], R3 ;  /* 0x0000000302007388 */ /* 0x000fe80000000800 */
[----:B------:R-:W-:Y:S04]  /*0c50*/  LDS R4, [R2+0x40] ;  /* 0x0000400002047984 */ /* 0x000fe80000000800 */
[----:B------:R-:W1:Y:S02]  /*0c60*/  LDS R5, [R2] ;  /* 0x0000000002057984 */ /* 0x000e640000000800 */
[----:B-1----:R-:W-:-:S05]  /*0c70*/  IADD3 R5, PT, PT, R4, R5, RZ ;  /* 0x0000000504057210 */ /* 0x002fca0007ffe0ff */
[----:B------:R-:W-:Y:S04]  /*0c80*/  STS [R2], R5 ;  /* 0x0000000502007388 */ /* 0x000fe80000000800 */
[----:B------:R-:W-:Y:S04]  /*0c90*/  LDS R4, [R2+0x20] ;  /* 0x0000200002047984 */ /* 0x000fe80000000800 */
[----:B0-----:R-:W0:Y:S02]  /*0ca0*/  LDS R7, [R2] ;  /* 0x0000000002077984 */ /* 0x001e240000000800 */
[----:B0-----:R-:W-:-:S05]  /*0cb0*/  IMAD.IADD R7, R4, 0x1, R7 ;  /* 0x0000000104077824 */ /* 0x001fca00078e0207 */
[----:B------:R-:W-:Y:S04]  /*0cc0*/  STS [R2], R7 ;  /* 0x0000000702007388 */ /* 0x000fe80000000800 */
[----:B------:R-:W-:Y:S04]  /*0cd0*/  LDS R4, [R2+0x10] ;  /* 0x0000100002047984 */ /* 0x000fe80000000800 */
[----:B------:R-:W0:Y:S02]  /*0ce0*/  LDS R9, [R2] ;  /* 0x0000000002097984 */ /* 0x000e240000000800 */
[----:B0-----:R-:W-:-:S05]  /*0cf0*/  IADD3 R9, PT, PT, R4, R9, RZ ;  /* 0x0000000904097210 */ /* 0x001fca0007ffe0ff */
[----:B------:R-:W-:Y:S04]  /*0d00*/  STS [R2], R9 ;  /* 0x0000000902007388 */ /* 0x000fe80000000800 */
[----:B------:R-:W-:Y:S04]  /*0d10*/  LDS R3, [R2+0x8] ;  /* 0x0000080002037984 */ /* 0x000fe80000000800 */
[----:B------:R-:W0:Y:S02]  /*0d20*/  LDS R4, [R2] ;  /* 0x0000000002047984 */ /* 0x000e240000000800 */
[----:B0-----:R-:W-:-:S05]  /*0d30*/  IMAD.IADD R3, R3, 0x1, R4 ;  /* 0x0000000103037824 */ /* 0x001fca00078e0204 */
[----:B------:R-:W-:Y:S04]  /*0d40*/  STS [R2], R3 ;  /* 0x0000000302007388 */ /* 0x000fe80000000800 */
[----:B------:R-:W-:Y:S04]  /*0d50*/  LDS R4, [R2+0x4] ;  /* 0x0000040002047984 */ /* 0x000fe80000000800 */
[----:B------:R-:W0:Y:S02]  /*0d60*/  LDS R5, [R2] ;  /* 0x0000000002057984 */ /* 0x000e240000000800 */
[----:B0-----:R-:W-:-:S05]  /*0d70*/  IADD3 R5, PT, PT, R4, R5, RZ ;  /* 0x0000000504057210 */ /* 0x001fca0007ffe0ff */
[----:B------:R0:W-:Y:S01]  /*0d80*/  STS [R2], R5 ;  /* 0x0000000502007388 */ /* 0x0001e20000000800 */
[----:B------:R-:W-:Y:S05]  /*0d90*/  @P0 EXIT ;  /* 0x000000000000094d */ /* 0x000fea0003800000 */
[----:B------:R-:W1:Y:S01]  /*0da0*/  S2UR UR5, SR_CgaCtaId ;  /* 0x00000000000579c3 */ /* 0x000e620000008800 */
[----:B------:R-:W-:-:S07]  /*0db0*/  UMOV UR4, 0x400 ;  /* 0x0000040000047882 */ /* 0x000fce0000000000 */
[----:B0-----:R-:W0:Y:S01]  /*0dc0*/  LDC.64 R2, c[0x0][0x380] ;  /* 0x0000e000ff027b82 */ /* 0x001e220000000a00 */
[----:B-1----:R-:W-:-:S09]  /*0dd0*/  ULEA UR4, UR5, UR4, 0x18 ;  /* 0x0000000405047291 */ /* 0x002fd2000f8ec0ff */
[----:B------:R-:W0:Y:S04]  /*0de0*/  LDS R5, [UR4] ;  /* 0x00000004ff057984 */ /* 0x000e280008000800 */
[----:B0-----:R-:W-:Y:S01]  /*0df0*/  REDG.E.ADD.STRONG.GPU desc[UR6][R2.64], R5 ;  /* 0x000000050200798e */ /* 0x001fe2000c12e106 */
[----:B------:R-:W-:Y:S05]  /*0e00*/  EXIT ;  /* 0x000000000000794d */ /* 0x000fea0003800000 */
.L_x_14:
[----:B------:R-:W-:-:S00]  /*0e10*/  BRA `(.L_x_14) ;  /* 0xfffffffc00fc7947 */ /* 0x000fc0000383ffff */
[----:B------:R-:W-:-:S00]  /*0e20*/  NOP ;  /* 0x0000000000007918 */ /* 0x000fc00000000000 */
        /* <DEDUP_REMOVED lines=13> */
.L_x_127:


//--------------------- .text._Z28copyOffspringIntoChromosomesP10chromosomeS0_ii --------------------------
	.section	.text._Z28copyOffspringIntoChromosomesP10chromosomeS0_ii,"ax",@progbits
	.align	128
        .global         _Z28copyOffspringIntoChromosomesP10chromosomeS0_ii
        .type           _Z28copyOffspringIntoChromosomesP10chromosomeS0_ii,@function
        .size           _Z28copyOffspringIntoChromosomesP10chromosomeS0_ii,(.L_x_128 - _Z28copyOffspringIntoChromosomesP10chromosomeS0_ii)
        .other          _Z28copyOffspringIntoChromosomesP10chromosomeS0_ii,@"STO_CUDA_ENTRY STV_DEFAULT"
_Z28copyOffspringIntoChromosomesP10chromosomeS0_ii:
.text._Z28copyOffspringIntoChromosomesP10chromosomeS0_ii:
[----:B------:R-:W-:Y:S01]  /*0000*/  LDC R1, c[0x0][0x37c] ;  /* 0x0000df00ff017b82 */ /* 0x000fe20000000800 */
[----:B------:R-:W0:Y:S07]  /*0010*/  S2R R5, SR_TID.X ;  /* 0x0000000000057919 */ /* 0x000e2e0000002100 */
[----:B------:R-:W0:Y:S08]  /*0020*/  S2UR UR4, SR_CTAID.X ;  /* 0x00000000000479c3 */ /* 0x000e300000002500 */
[----:B------:R-:W0:Y:S08]  /*0030*/  LDC R0, c[0x0][0x360] ;  /* 0x0000d800ff007b82 */ /* 0x000e300000000800 */
[----:B------:R-:W1:Y:S01]  /*0040*/  LDC.64 R2, c[0x0][0x390] ;  /* 0x0000e400ff027b82 */ /* 0x000e620000000a00 */
[----:B0-----:R-:W-:-:S02]  /*0050*/  IMAD R5, R0, UR4, R5 ;  /* 0x0000000400057c24 */ /* 0x001fc4000f8e0205 */
[----:B-1----:R-:W-:-:S05]  /*0060*/  IMAD R0, R3, R2, RZ ;  /* 0x0000000203007224 */ /* 0x002fca00078e02ff */
[----:B------:R-:W-:-:S13]  /*0070*/  ISETP.GE.AND P0, PT, R5, R0, PT ;  /* 0x000000000500720c */ /* 0x000fda0003f06270 */
[----:B------:R-:W-:Y:S05]  /*0080*/  @P0 EXIT ;  /* 0x000000000000094d */ /* 0x000fea0003800000 */
[----:B------:R-:W-:Y:S01]  /*0090*/  IABS R9, R2 ;  /* 0x0000000200097213 */ /* 0x000fe20000000000 */
[----:B------:R-:W0:Y:S03]  /*00a0*/  LDCU.64 UR4, c[0x0][0x358] ;  /* 0x00006b00ff0477ac */ /* 0x000e260008000a00 */
[----:B------:R-:W1:Y:S08]  /*00b0*/  I2F.RP R0, R9 ;  /* 0x0000000900007306 */ /* 0x000e700000209400 */
[----:B-1----:R-:W1:Y:S02]  /*00c0*/  MUFU.RCP R0, R0 ;  /* 0x0000000000007308 */ /* 0x002e640000001000 */
[----:B-1----:R-:W-:-:S06]  /*00d0*/  IADD3 R6, PT, PT, R0, 0xffffffe, RZ ;  /* 0x0ffffffe00067810 */ /* 0x002fcc0007ffe0ff */
[----:B------:R1:W2:Y:S02]  /*00e0*/  F2I.FTZ.U32.TRUNC.NTZ R7, R6 ;  /* 0x0000000600077305 */ /* 0x0002a4000021f000 */
[----:B-1----:R-:W-:Y:S01]  /*00f0*/  IMAD.MOV.U32 R6, RZ, RZ, RZ ;  /* 0x000000ffff067224 */ /* 0x002fe200078e00ff */
[----:B--2---:R-:W-:-:S05]  /*0100*/  IADD3 R4, PT, PT, RZ, -R7, RZ ;  /* 0x80000007ff047210 */ /* 0x004fca0007ffe0ff */
[----:B------:R-:W-:Y:S01]  /*0110*/  IMAD R3, R4, R9, RZ ;  /* 0x0000000904037224 */ /* 0x000fe200078e02ff */
[----:B------:R-:W-:-:S03]  /*0120*/  IABS R4, R5 ;  /* 0x0000000500047213 */ /* 0x000fc60000000000 */
[----:B------:R-:W-:-:S06]  /*0130*/  IMAD.HI.U32 R7, R7, R3, R6 ;  /* 0x0000000307077227 */ /* 0x000fcc00078e0006 */
[----:B------:R-:W-:Y:S02]  /*0140*/  IMAD.HI.U32 R3, R7, R4, RZ ;  /* 0x0000000407037227 */ /* 0x000fe400078e00ff */
[----:B------:R-:W1:Y:S03]  /*0150*/  LDC.64 R6, c[0x0][0x388] ;  /* 0x0000e200ff067b82 */ /* 0x000e660000000a00 */
[----:B------:R-:W-:-:S05]  /*0160*/  IADD3 R0, PT, PT, -R3, RZ, RZ ;  /* 0x000000ff03007210 */ /* 0x000fca0007ffe1ff */
[----:B------:R-:W-:-:S05]  /*0170*/  IMAD R0, R9, R0, R4 ;  /* 0x0000000009007224 */ /* 0x000fca00078e0204 */
[----:B------:R-:W-:-:S13]  /*0180*/  ISETP.GT.U32.AND P2, PT, R9, R0, PT ;  /* 0x000000000900720c */ /* 0x000fda0003f44070 */
[----:B------:R-:W-:Y:S01]  /*0190*/  @!P2 IMAD.IADD R0, R0, 0x1, -R9 ;  /* 0x000000010000a824 */ /* 0x000fe200078e0a09 */
[----:B------:R-:W-:Y:S02]  /*01a0*/  @!P2 IADD3 R3, PT, PT, R3, 0x1, RZ ;  /* 0x000000010303a810 */ /* 0x000fe40007ffe0ff */
[----:B------:R-:W-:Y:S02]  /*01b0*/  ISETP.NE.AND P2, PT, R2, RZ, PT ;  /* 0x000000ff0200720c */ /* 0x000fe40003f45270 */
[----:B------:R-:W-:Y:S02]  /*01c0*/  ISETP.GE.U32.AND P0, PT, R0, R9, PT ;  /* 0x000000090000720c */ /* 0x000fe40003f06070 */
[----:B------:R-:W-:Y:S01]  /*01d0*/  LOP3.LUT R0, R5, R2, RZ, 0x3c, !PT ;  /* 0x0000000205007212 */ /* 0x000fe200078e3cff */
[----:B------:R-:W2:Y:S03]  /*01e0*/  LDC.64 R8, c[0x0][0x380] ;  /* 0x0000e000ff087b82 */ /* 0x000ea60000000a00 */
[----:B------:R-:W-:-:S07]  /*01f0*/  ISETP.GE.AND P1, PT, R0, RZ, PT ;  /* 0x000000ff0000720c */ /* 0x000fce0003f26270 */
[----:B------:R-:W-:-:S06]  /*0200*/  @P0 VIADD R3, R3, 0x1 ;  /* 0x0000000103030836 */ /* 0x000fcc0000000000 */
[----:B------:R-:W-:Y:S02]  /*0210*/  @!P1 IADD3 R3, PT, PT, -R3, RZ, RZ ;  /* 0x000000ff03039210 */ /* 0x000fe40007ffe1ff */
[----:B------:R-:W-:-:S05]  /*0220*/  @!P2 LOP3.LUT R3, RZ, R2, RZ, 0x33, !PT ;  /* 0x00000002ff03a212 */ /* 0x000fca00078e33ff */
[----:B-1----:R-:W-:-:S06]  /*0230*/  IMAD.WIDE R6, R3, 0x10, R6 ;  /* 0x0000001003067825 */ /* 0x002fcc00078e0206 */
[----:B0-----:R-:W3:Y:S01]  /*0240*/  LDG.E.64 R6, desc[UR4][R6.64+0x8] ;  /* 0x0000080406067981 */ /* 0x001ee2000c1e1b00 */
[C---:B------:R-:W-:Y:S01]  /*0250*/  IADD3 R0, PT, PT, -R3.reuse, RZ, RZ ;  /* 0x000000ff03007210 */ /* 0x040fe20007ffe1ff */
[----:B--2---:R-:W-:-:S04]  /*0260*/  IMAD.WIDE R8, R3, 0x10, R8 ;  /* 0x0000001003087825 */ /* 0x004fc800078e0208 */
[----:B------:R-:W-:Y:S02]  /*0270*/  IMAD R5, R2, R0, R5 ;  /* 0x0000000002057224 */ /* 0x000fe400078e0205 */
[----:B------:R-:W2:Y:S02]  /*0280*/  LDG.E.64 R8, desc[UR4][R8.64+0x8] ;  /* 0x0000080408087981 */ /* 0x000ea4000c1e1b00 */
[----:B---3--:R-:W-:-:S06]  /*0290*/  IMAD.WIDE R2, R5, 0x4, R6 ;  /* 0x0000000405027825 */ /* 0x008fcc00078e0206 */
[----:B------:R-:W3:Y:S01]  /*02a0*/  LDG.E R3, desc[UR4][R2.64] ;  /* 0x0000000402037981 */ /* 0x000ee2000c1e1900 */
[----:B--2---:R-:W-:-:S05]  /*02b0*/  IMAD.WIDE R4, R5, 0x4, R8 ;  /* 0x0000000405047825 */ /* 0x004fca00078e0208 */
[----:B---3--:R-:W-:Y:S01]  /*02c0*/  STG.E desc[UR4][R4.64], R3 ;  /* 0x0000000304007986 */ /* 0x008fe2000c101904 */
[----:B------:R-:W-:Y:S05]  /*02d0*/  EXIT ;  /* 0x000000000000794d */ /* 0x000fea0003800000 */
.L_x_15:
        /* <DEDUP_REMOVED lines=10> */
.L_x_128:


//--------------------- .text._Z23GPUreproduceChromosomesP10chromosomeS0_PiS1_i --------------------------
	.section	.text._Z23GPUreproduceChromosomesP10chromosomeS0_PiS1_i,"ax",@progbits
	.align	128
        .global         _Z23GPUreproduceChromosomesP10chromosomeS0_PiS1_i
        .type           _Z23GPUreproduceChromosomesP10chromosomeS0_PiS1_i,@function
        .size           _Z23GPUreproduceChromosomesP10chromosomeS0_PiS1_i,(.L_x_129 - _Z23GPUreproduceChromosomesP10chromosomeS0_PiS1_i)
        .other          _Z23GPUreproduceChromosomesP10chromosomeS0_PiS1_i,@"STO_CUDA_ENTRY STV_DEFAULT"
_Z23GPUreproduceChromosomesP10chromosomeS0_PiS1_i:
.text._Z23GPUreproduceChromosomesP10chromosomeS0_PiS1_i:
[----:B------:R-:W-:Y:S08]  /*0000*/  LDC R1, c[0x0][0x37c] ;  /* 0x0000df00ff017b82 */ /* 0x000ff00000000800 */
[----:B------:R-:W0:Y:S01]  /*0010*/  LDC.64 R26, c[0x4][0x40] ;  /* 0x01001000ff1a7b82 */ /* 0x000e220000000a00 */
[----:B------:R-:W0:Y:S02]  /*0020*/  LDCU.64 UR4, c[0x0][0x358] ;  /* 0x00006b00ff0477ac */ /* 0x000e240008000a00 */
[----:B0-----:R-:W2:Y:S05]  /*0030*/  LDG.E R2, desc[UR4][R26.64] ;  /* 0x000000041a027981 */ /* 0x001eaa000c1e1900 */
[----:B------:R-:W0:Y:S01]  /*0040*/  S2UR UR6, SR_CTAID.X ;  /* 0x00000000000679c3 */ /* 0x000e220000002500 */
[----:B------:R-:W-:Y:S01]  /*0050*/  BSSY.RECONVERGENT B0, `(.L_x_16) ;  /* 0x000015d000007945 */ /* 0x000fe20003800200 */
[----:B------:R-:W0:Y:S06]  /*0060*/  S2R R0, SR_TID.X ;  /* 0x0000000000007919 */ /* 0x000e2c0000002100 */
[----:B------:R-:W0:Y:S01]  /*0070*/  LDC R3, c[0x0][0x360] ;  /* 0x0000d800ff037b82 */ /* 0x000e220000000800 */
[----:B------:R-:W1:Y:S01]  /*0080*/  LDCU UR7, c[0x0][0x370] ;  /* 0x00006e00ff0777ac */ /* 0x000e620008000800 */
[----:B0-----:R-:W-:-:S02]  /*0090*/  IMAD R0, R3, UR6, R0 ;  /* 0x0000000603007c24 */ /* 0x001fc4000f8e0200 */
[----:B-1----:R-:W-:-:S03]  /*00a0*/  IMAD R3, R3, UR7, RZ ;  /* 0x0000000703037c24 */ /* 0x002fc6000f8e02ff */
[----:B--2---:R-:W-:-:S13]  /*00b0*/  ISETP.GE.AND P0, PT, R0, R2, PT ;  /* 0x000000020000720c */ /* 0x004fda0003f06270 */
[----:B------:R-:W-:Y:S05]  /*00c0*/  @P0 BRA `(.L_x_17) ;  /* 0x0000001400540947 */ /* 0x000fea0003800000 */
[----:B------:R-:W0:Y:S02]  /*00d0*/  LDC R4, c[0x0][0x3a0] ;  /* 0x0000e800ff047b82 */ /* 0x000e240000000800 */
[----:B0-----:R-:W-:-:S13]  /*00e0*/  ISETP.GT.AND P0, PT, R4, RZ, PT ;  /* 0x000000ff0400720c */ /* 0x001fda0003f04270 */
[----:B------:R-:W-:Y:S05]  /*00f0*/  @P0 BRA `(.L_x_18) ;  /* 0x0000000000c40947 */ /* 0x000fea0003800000 */
[----:B------:R-:W0:Y:S01]  /*0100*/  LDC.64 R4, c[0x4][0x48] ;  /* 0x01001200ff047b82 */ /* 0x000e220000000a00 */
[----:B------:R-:W-:-:S07]  /*0110*/  IMAD.MOV.U32 R2, RZ, RZ, R0 ;  /* 0x000000ffff027224 */ /* 0x000fce00078e0000 */
.L_x_19:
[----:B0-----:R-:W-:-:S05]  /*0120*/  IMAD.WIDE R6, R2, 0x8, R4 ;  /* 0x0000000802067825 */ /* 0x001fca00078e0204 */
[----:B------:R-:W2:Y:S04]  /*0130*/  LDG.E.64 R8, desc[UR4][R6.64] ;  /* 0x0000000406087981 */ /* 0x000ea8000c1e1b00 */
[----:B--2---:R-:W2:Y:S04]  /*0140*/  LDG.E.64 R10, desc[UR4][R8.64] ;  /* 0x00000004080a7981 */ /* 0x004ea8000c1e1b00 */
[----:B------:R-:W3:Y:S04]  /*0150*/  LDG.E.64 R12, desc[UR4][R8.64+0x10] ;  /* 0x00001004080c7981 */ /* 0x000ee8000c1e1b00 */
[----:B------:R-:W4:Y:S01]  /*0160*/  LDG.E.64 R14, desc[UR4][R8.64+0x8] ;  /* 0x00000804080e7981 */ /* 0x000f22000c1e1b00 */
[----:B--2---:R-:W-:-:S02]  /*0170*/  SHF.R.U32.HI R16, RZ, 0x2, R11 ;  /* 0x00000002ff107819 */ /* 0x004fc4000001160b */
[----:B------:R-:W-:Y:S02]  /*0180*/  IADD3 R20, PT, PT, R10, 0xb0f8a, RZ ;  /* 0x000b0f8a0a147810 */ /* 0x000fe40007ffe0ff */
[----:B------:R-:W-:Y:S01]  /*0190*/  LOP3.LUT R16, R16, R11, RZ, 0x3c, !PT ;  /* 0x0000000b10107212 */ /* 0x000fe200078e3cff */
[----:B---3--:R-:W-:Y:S01]  /*01a0*/  IMAD.SHL.U32 R11, R13, 0x10, RZ ;  /* 0x000000100d0b7824 */ /* 0x008fe200078e00ff */
[----:B------:R0:W-:Y:S01]  /*01b0*/  STG.E.64 desc[UR4][R8.64+0x8], R12 ;  /* 0x0000080c08007986 */ /* 0x0001e2000c101b04 */
[----:B----4-:R-:W-:Y:S02]  /*01c0*/  SHF.R.U32.HI R19, RZ, 0x2, R14 ;  /* 0x00000002ff137819 */ /* 0x010fe4000001160e */
[----:B------:R-:W-:Y:S02]  /*01d0*/  IMAD.SHL.U32 R17, R16, 0x2, RZ ;  /* 0x0000000210117824 */ /* 0x000fe400078e00ff */
[----:B------:R-:W-:Y:S01]  /*01e0*/  IMAD.MOV.U32 R21, RZ, RZ, R15 ;  /* 0x000000ffff157224 */ /* 0x000fe200078e000f */
[----:B------:R-:W-:-:S02]  /*01f0*/  LOP3.LUT R19, R19, R14, RZ, 0x3c, !PT ;  /* 0x0000000e13137212 */ /* 0x000fc400078e3cff */
[----:B------:R-:W-:Y:S02]  /*0200*/  LOP3.LUT R16, R16, R17, R11, 0x96, !PT ;  /* 0x0000001110107212 */ /* 0x000fe400078e960b */
[----:B------:R-:W-:Y:S01]  /*0210*/  STG.E.64 desc[UR4][R8.64], R20 ;  /* 0x0000001408007986 */ /* 0x000fe2000c101b04 */
[----:B------:R-:W-:Y:S01]  /*0220*/  IMAD.SHL.U32 R11, R19, 0x2, RZ ;  /* 0x00000002130b7824 */ /* 0x000fe200078e00ff */
[----:B------:R-:W-:-:S05]  /*0230*/  LOP3.LUT R14, R16, R13, RZ, 0x3c, !PT ;  /* 0x0000000d100e7212 */ /* 0x000fca00078e3cff */
[----:B------:R-:W-:-:S05]  /*0240*/  IMAD.SHL.U32 R16, R14, 0x10, RZ ;  /* 0x000000100e107824 */ /* 0x000fca00078e00ff */
[----:B------:R-:W-:-:S04]  /*0250*/  LOP3.LUT R11, R19, R11, R16, 0x96, !PT ;  /* 0x0000000b130b7212 */ /* 0x000fc800078e9610 */
[----:B------:R-:W-:-:S05]  /*0260*/  LOP3.LUT R15, R11, R14, RZ, 0x3c, !PT ;  /* 0x0000000e0b0f7212 */ /* 0x000fca00078e3cff */
[----:B------:R1:W-:Y:S04]  /*0270*/  STG.E.64 desc[UR4][R8.64+0x10], R14 ;  /* 0x0000100e08007986 */ /* 0x0003e8000c101b04 */
[----:B------:R-:W2:Y:S04]  /*0280*/  LDG.E.64 R6, desc[UR4][R6.64] ;  /* 0x0000000406067981 */ /* 0x000ea8000c1e1b00 */
[----:B--2---:R-:W2:Y:S04]  /*0290*/  LDG.E.64 R10, desc[UR4][R6.64] ;  /* 0x00000004060a7981 */ /* 0x004ea8000c1e1b00 */
[----:B------:R-:W3:Y:S04]  /*02a0*/  LDG.E.64 R16, desc[UR4][R6.64+0x10] ;  /* 0x0000100406107981 */ /* 0x000ee8000c1e1b00 */
[----:B------:R-:W0:Y:S01]  /*02b0*/  LDG.E.64 R18, desc[UR4][R6.64+0x8] ;  /* 0x0000080406127981 */ /* 0x000e22000c1e1b00 */
[----:B--2---:R-:W-:-:S04]  /*02c0*/  SHF.R.U32.HI R22, RZ, 0x2, R11 ;  /* 0x00000002ff167819 */ /* 0x004fc8000001160b */
[----:B------:R-:W-:Y:S01]  /*02d0*/  LOP3.LUT R22, R22, R11, RZ, 0x3c, !PT ;  /* 0x0000000b16167212 */ /* 0x000fe200078e3cff */
[----:B---3--:R-:W-:Y:S01]  /*02e0*/  IMAD.SHL.U32 R11, R17, 0x10, RZ ;  /* 0x00000010110b7824 */ /* 0x008fe200078e00ff */
[----:B------:R2:W-:Y:S01]  /*02f0*/  STG.E.64 desc[UR4][R6.64+0x8], R16 ;  /* 0x0000081006007986 */ /* 0x0005e2000c101b04 */
[----:B0-----:R-:W-:Y:S02]  /*0300*/  SHF.R.U32.HI R13, RZ, 0x2, R18 ;  /* 0x00000002ff0d7819 */ /* 0x001fe40000011612 */
[----:B------:R-:W-:Y:S02]  /*0310*/  IMAD.SHL.U32 R23, R22, 0x2, RZ ;  /* 0x0000000216177824 */ /* 0x000fe400078e00ff */
[----:B------:R-:W-:-:S03]  /*0320*/  LOP3.LUT R13, R13, R18, RZ, 0x3c, !PT ;  /* 0x000000120d0d7212 */ /* 0x000fc600078e3cff */
[----:B------:R-:W-:Y:S02]  /*0330*/  LOP3.LUT R22, R22, R23, R11, 0x96, !PT ;  /* 0x0000001716167212 */ /* 0x000fe400078e960b */
[----:B------:R-:W-:Y:S01]  /*0340*/  IADD3 R18, PT, PT, R10, 0xb0f8a, RZ ;  /* 0x000b0f8a0a127810 */ /* 0x000fe20007ffe0ff */
[----:B-1----:R-:W-:Y:S01]  /*0350*/  IMAD.SHL.U32 R9, R13, 0x2, RZ ;  /* 0x000000020d097824 */ /* 0x002fe200078e00ff */
[----:B------:R-:W-:-:S03]  /*0360*/  LOP3.LUT R22, R22, R17, RZ, 0x3c, !PT ;  /* 0x0000001116167212 */ /* 0x000fc600078e3cff */
[----:B------:R2:W-:Y:S02]  /*0370*/  STG.E.64 desc[UR4][R6.64], R18 ;  /* 0x0000001206007986 */ /* 0x0005e4000c101b04 */
[----:B------:R-:W-:-:S05]  /*0380*/  IMAD.SHL.U32 R8, R22, 0x10, RZ ;  /* 0x0000001016087824 */ /* 0x000fca00078e00ff */
[----:B------:R-:W-:-:S04]  /*0390*/  LOP3.LUT R9, R13, R9, R8, 0x96, !PT ;  /* 0x000000090d097212 */ /* 0x000fc800078e9608 */
[----:B------:R-:W-:-:S05]  /*03a0*/  LOP3.LUT R23, R9, R22, RZ, 0x3c, !PT ;  /* 0x0000001609177212 */ /* 0x000fca00078e3cff */
[----:B------:R2:W-:Y:S04]  /*03b0*/  STG.E.64 desc[UR4][R6.64+0x10], R22 ;  /* 0x0000101606007986 */ /* 0x0005e8000c101b04 */
[----:B------:R-:W3:Y:S01]  /*03c0*/  LDG.E R9, desc[UR4][R26.64] ;  /* 0x000000041a097981 */ /* 0x000ee2000c1e1900 */
[----:B------:R-:W-:-:S05]  /*03d0*/  IMAD.IADD R2, R3, 0x1, R2 ;  /* 0x0000000103027824 */ /* 0x000fca00078e0202 */
[----:B---3--:R-:W-:-:S13]  /*03e0*/  ISETP.GE.AND P0, PT, R2, R9, PT ;  /* 0x000000090200720c */ /* 0x008fda0003f06270 */
[----:B--2---:R-:W-:Y:S05]  /*03f0*/  @!P0 BRA `(.L_x_19) ;  /* 0xfffffffc00488947 */ /* 0x004fea000383ffff */
[----:B------:R-:W-:Y:S05]  /*0400*/  BRA `(.L_x_17) ;  /* 0x0000001000847947 */ /* 0x000fea0003800000 */
.L_x_18:
[----:B------:R-:W-:Y:S01]  /*0410*/  LOP3.LUT R4, R4, 0x3, RZ, 0xc0, !PT ;  /* 0x0000000304047812 */ /* 0x000fe200078ec0ff */
[----:B------:R-:W-:-:S07]  /*0420*/  IMAD.MOV.U32 R5, RZ, RZ, R0 ;  /* 0x000000ffff057224 */ /* 0x000fce00078e0000 */
.L_x_52:
[----:B0--3--:R-:W0:Y:S02]  /*0430*/  LDC.64 R14, c[0x4][0x48] ;  /* 0x01001200ff0e7b82 */ /* 0x009e240000000a00 */
[----:B0-----:R-:W-:-:S05]  /*0440*/  IMAD.WIDE R14, R5, 0x8, R14 ;  /* 0x00000008050e7825 */ /* 0x001fca00078e020e */
[----:B--2---:R-:W2:Y:S01]  /*0450*/  LDG.E.64 R12, desc[UR4][R14.64] ;  /* 0x000000040e0c7981 */ /* 0x004ea2000c1e1b00 */
[----:B------:R-:W0:Y:S01]  /*0460*/  LDC.64 R28, c[0x0][0x398] ;  /* 0x0000e600ff1c7b82 */ /* 0x000e220000000a00 */
[----:B------:R-:W-:Y:S01]  /*0470*/  ISETP.GE.AND P0, PT, R2, 0x1, PT ;  /* 0x000000010200780c */ /* 0x000fe20003f06270 */
[----:B------:R-:W-:Y:S01]  /*0480*/  BSSY.RECONVERGENT B1, `(.L_x_20) ;  /* 0x0000035000017945 */ /* 0x000fe20003800200 */
[----:B------:R-:W-:Y:S01]  /*0490*/  IMAD.MOV.U32 R25, RZ, RZ, R7 ;  /* 0x000000ffff197224 */ /* 0x000fe200078e0007 */
[----:B0-----:R0:W5:Y:S04]  /*04a0*/  LDG.E R6, desc[UR4][R28.64] ;  /* 0x000000041c067981 */ /* 0x001168000c1e1900 */
[----:B-12---:R-:W2:Y:S04]  /*04b0*/  LDG.E.64 R16, desc[UR4][R12.64] ;  /* 0x000000040c107981 */ /* 0x006ea8000c1e1b00 */
[----:B------:R-:W3:Y:S04]  /*04c0*/  LDG.E.64 R10, desc[UR4][R12.64+0x10] ;  /* 0x000010040c0a7981 */ /* 0x000ee8000c1e1b00 */
[----:B------:R-:W4:Y:S01]  /*04d0*/  LDG.E.64 R8, desc[UR4][R12.64+0x8] ;  /* 0x000008040c087981 */ /* 0x000f22000c1e1b00 */
[----:B--2---:R-:W-:-:S04]  /*04e0*/  SHF.R.U32.HI R18, RZ, 0x2, R17 ;  /* 0x00000002ff127819 */ /* 0x004fc80000011611 */
[----:B------:R-:W-:Y:S01]  /*04f0*/  LOP3.LUT R18, R18, R17, RZ, 0x3c, !PT ;  /* 0x0000001112127212 */ /* 0x000fe200078e3cff */
[----:B---3--:R-:W-:-:S04]  /*0500*/  IMAD.SHL.U32 R17, R11, 0x10, RZ ;  /* 0x000000100b117824 */ /* 0x008fc800078e00ff */
[----:B------:R-:W-:-:S05]  /*0510*/  IMAD.SHL.U32 R19, R18, 0x2, RZ ;  /* 0x0000000212137824 */ /* 0x000fca00078e00ff */
[----:B------:R-:W-:Y:S01]  /*0520*/  LOP3.LUT R22, R18, R19, R17, 0x96, !PT ;  /* 0x0000001312167212 */ /* 0x000fe200078e9611 */
[----:B------:R-:W-:Y:S01]  /*0530*/  VIADD R20, R16, 0x587c5 ;  /* 0x000587c510147836 */ /* 0x000fe20000000000 */
[----:B------:R-:W-:Y:S01]  /*0540*/  MOV R19, R10 ;  /* 0x0000000a00137202 */ /* 0x000fe20000000f00 */
[----:B----4-:R-:W-:Y:S01]  /*0550*/  IMAD.MOV.U32 R18, RZ, RZ, R9 ;  /* 0x000000ffff127224 */ /* 0x010fe200078e0009 */
[----:B------:R-:W-:Y:S01]  /*0560*/  LOP3.LUT R23, R22, R11, RZ, 0x3c, !PT ;  /* 0x0000000b16177212 */ /* 0x000fe200078e3cff */
[----:B------:R-:W-:Y:S02]  /*0570*/  IMAD.MOV.U32 R21, RZ, RZ, R8 ;  /* 0x000000ffff157224 */ /* 0x000fe400078e0008 */
[----:B------:R-:W-:Y:S01]  /*0580*/  IMAD.MOV.U32 R22, RZ, RZ, R11 ;  /* 0x000000ffff167224 */ /* 0x000fe200078e000b */
[----:B------:R0:W-:Y:S04]  /*0590*/  STG.E.64 desc[UR4][R12.64+0x8], R18 ;  /* 0x000008120c007986 */ /* 0x0001e8000c101b04 */
[----:B------:R0:W-:Y:S04]  /*05a0*/  STG.E.64 desc[UR4][R12.64], R20 ;  /* 0x000000140c007986 */ /* 0x0001e8000c101b04 */
[----:B------:R0:W-:Y:S01]  /*05b0*/  STG.E.64 desc[UR4][R12.64+0x10], R22 ;  /* 0x000010160c007986 */ /* 0x0001e2000c101b04 */
[----:B------:R-:W-:Y:S05]  /*05c0*/  @!P0 BRA `(.L_x_21) ;  /* 0x0000000000808947 */ /* 0x000fea0003800000 */
[----:B-----5:R-:W1:Y:S01]  /*05d0*/  I2F.U32.RP R17, R6 ;  /* 0x0000000600117306 */ /* 0x020e620000209000 */
[----:B0-----:R-:W-:Y:S01]  /*05e0*/  IADD3 R21, PT, PT, RZ, -R6, RZ ;  /* 0x80000006ff157210 */ /* 0x001fe20007ffe0ff */
[----:B------:R-:W-:Y:S01]  /*05f0*/  IMAD.IADD R20, R23, 0x1, R20 ;  /* 0x0000000117147824 */ /* 0x000fe200078e0214 */
[----:B------:R-:W-:-:S05]  /*0600*/  ISETP.NE.U32.AND P2, PT, R6, RZ, PT ;  /* 0x000000ff0600720c */ /* 0x000fca0003f45070 */
[----:B-1----:R-:W0:Y:S02]  /*0610*/  MUFU.RCP R17, R17 ;  /* 0x0000001100117308 */ /* 0x002e240000001000 */
[----:B0-----:R-:W-:Y:S02]  /*0620*/  VIADD R18, R17, 0xffffffe ;  /* 0x0ffffffe11127836 */ /* 0x001fe40000000000 */
[----:B------:R-:W-:-:S04]  /*0630*/  IMAD.MOV.U32 R17, RZ, RZ, RZ ;  /* 0x000000ffff117224 */ /* 0x000fc800078e00ff */
[----:B------:R0:W1:Y:S02]  /*0640*/  F2I.FTZ.U32.TRUNC.NTZ R19, R18 ;  /* 0x0000001200137305 */ /* 0x000064000021f000 */
[----:B0-----:R-:W-:Y:S02]  /*0650*/  IMAD.MOV.U32 R18, RZ, RZ, RZ ;  /* 0x000000ffff127224 */ /* 0x001fe400078e00ff */
[----:B-1----:R-:W-:-:S04]  /*0660*/  IMAD R21, R21, R19, RZ ;  /* 0x0000001315157224 */ /* 0x002fc800078e02ff */
[----:B------:R-:W-:-:S06]  /*0670*/  IMAD.HI.U32 R19, R19, R21, R18 ;  /* 0x0000001513137227 */ /* 0x000fcc00078e0012 */
[----:B------:R-:W-:-:S04]  /*0680*/  IMAD.HI.U32 R19, R19, R20, RZ ;  /* 0x0000001413137227 */ /* 0x000fc800078e00ff */
[----:B------:R-:W-:-:S04]  /*0690*/  IMAD.MOV R19, RZ, RZ, -R19 ;  /* 0x000000ffff137224 */ /* 0x000fc800078e0a13 */
[----:B------:R-:W-:Y:S02]  /*06a0*/  IMAD R21, R6, R19, R20 ;  /* 0x0000001306157224 */ /* 0x000fe400078e0214 */
[----:B------:R-:W-:-:S03]  /*06b0*/  HFMA2 R20, -RZ, RZ, 0, 0 ;  /* 0x00000000ff147431 */ /* 0x000fc600000001ff */
[----:B------:R-:W-:-:S13]  /*06c0*/  ISETP.GE.U32.AND P1, PT, R21, R6, PT ;  /* 0x000000061500720c */ /* 0x000fda0003f26070 */
[----:B------:R-:W-:-:S05]  /*06d0*/  @P1 IMAD.IADD R21, R21, 0x1, -R6 ;  /* 0x0000000115151824 */ /* 0x000fca00078e0a06 */
[----:B------:R-:W-:-:S13]  /*06e0*/  ISETP.GE.U32.AND P1, PT, R21, R6, PT ;  /* 0x000000061500720c */ /* 0x000fda0003f26070 */
[----:B------:R-:W-:Y:S01]  /*06f0*/  @P1 IMAD.IADD R21, R21, 0x1, -R6 ;  /* 0x0000000115151824 */ /* 0x000fe200078e0a06 */
[----:B------:R-:W-:-:S07]  /*0700*/  @!P2 LOP3.LUT R21, RZ, R6, RZ, 0x33, !PT ;  /* 0x00000006ff15a212 */ /* 0x000fce00078e33ff */
.L_x_23:
[----:B------:R-:W0:Y:S02]  /*0710*/  LDC.64 R18, c[0x0][0x390] ;  /* 0x0000e400ff127b82 */ /* 0x000e240000000a00 */
[----:B0-----:R-:W-:-:S06]  /*0720*/  IMAD.WIDE.U32 R18, R17, 0x4, R18 ;  /* 0x0000000411127825 */ /* 0x001fcc00078e0012 */
[----:B------:R-:W2:Y:S02]  /*0730*/  LDG.E R19, desc[UR4][R18.64] ;  /* 0x0000000412137981 */ /* 0x000ea4000c1e1900 */
[----:B--2---:R-:W-:-:S05]  /*0740*/  IMAD.IADD R20, R19, 0x1, R20 ;  /* 0x0000000113147824 */ /* 0x004fca00078e0214 */
[----:B------:R-:W-:-:S13]  /*0750*/  ISETP.GE.AND P1, PT, R20, R21, PT ;  /* 0x000000151400720c */ /* 0x000fda0003f26270 */
[----:B------:R-:W-:Y:S05]  /*0760*/  @P1 BRA `(.L_x_22) ;  /* 0x0000000000101947 */ /* 0x000fea0003800000 */
[----:B------:R-:W-:-:S05]  /*0770*/  VIADD R17, R17, 0x1 ;  /* 0x0000000111117836 */ /* 0x000fca0000000000 */
[----:B------:R-:W-:-:S13]  /*0780*/  ISETP.NE.AND P1, PT, R17, R2, PT ;  /* 0x000000021100720c */ /* 0x000fda0003f25270 */
[----:B------:R-:W-:Y:S05]  /*0790*/  @P1 BRA `(.L_x_23) ;  /* 0xfffffffc00dc1947 */ /* 0x000fea000383ffff */
[----:B------:R-:W-:Y:S05]  /*07a0*/  BRA `(.L_x_21) ;  /* 0x0000000000087947 */ /* 0x000fea0003800000 */
.L_x_22:
[----:B------:R-:W-:Y:S01]  /*07b0*/  IMAD.IADD R6, R6, 0x1, -R19 ;  /* 0x0000000106067824 */ /* 0x000fe200078e0a13 */
[----:B------:R-:W-:-:S07]  /*07c0*/  MOV R24, R17 ;  /* 0x0000001100187202 */ /* 0x000fce0000000f00 */
.L_x_21:
[----:B------:R-:W-:Y:S05]  /*07d0*/  BSYNC.RECONVERGENT B1 ;  /* 0x0000000000017941 */ /* 0x000fea0003800200 */
.L_x_20:
[----:B------:R-:W-:Y:S01]  /*07e0*/  SHF.R.U32.HI R17, RZ, 0x2, R8 ;  /* 0x00000002ff117819 */ /* 0x000fe20000011608 */
[----:B------:R1:W-:Y:S01]  /*07f0*/  STG.E.64 desc[UR4][R12.64+0x8], R10 ;  /* 0x0000080a0c007986 */ /* 0x0003e2000c101b04 */
[----:B------:R-:W-:Y:S02]  /*0800*/  BSSY.RECONVERGENT B1, `(.L_x_24) ;  /* 0x0000030000017945 */ /* 0x000fe40003800200 */
[----:B------:R-:W-:Y:S01]  /*0810*/  LOP3.LUT R17, R17, R8, RZ, 0x3c, !PT ;  /* 0x0000000811117212 */ /* 0x000fe200078e3cff */
[----:B------:R-:W-:-:S04]  /*0820*/  IMAD.SHL.U32 R8, R23, 0x10, RZ ;  /* 0x0000001017087824 */ /* 0x000fc800078e00ff */
[----:B0-----:R-:W-:-:S05]  /*0830*/  IMAD.SHL.U32 R18, R17, 0x2, RZ ;  /* 0x0000000211127824 */ /* 0x001fca00078e00ff */
[----:B------:R-:W-:Y:S01]  /*0840*/  LOP3.LUT R18, R17, R18, R8, 0x96, !PT ;  /* 0x0000001211127212 */ /* 0x000fe200078e9608 */
[----:B------:R-:W-:Y:S02]  /*0850*/  VIADD R8, R16, 0xb0f8a ;  /* 0x000b0f8a10087836 */ /* 0x000fe40000000000 */
[----:B------:R-:W-:Y:S01]  /*0860*/  IMAD.MOV.U32 R16, RZ, RZ, R23 ;  /* 0x000000ffff107224 */ /* 0x000fe200078e0017 */
[----:B------:R-:W-:Y:S02]  /*0870*/  LOP3.LUT R17, R18, R23, RZ, 0x3c, !PT ;  /* 0x0000001712117212 */ /* 0x000fe400078e3cff */
[----:B------:R1:W-:Y:S04]  /*0880*/  STG.E.64 desc[UR4][R12.64], R8 ;  /* 0x000000080c007986 */ /* 0x0003e8000c101b04 */
[----:B------:R1:W-:Y:S01]  /*0890*/  STG.E.64 desc[UR4][R12.64+0x10], R16 ;  /* 0x000010100c007986 */ /* 0x0003e2000c101b04 */
[----:B------:R-:W-:Y:S05]  /*08a0*/  @!P0 BRA `(.L_x_25) ;  /* 0x0000000000948947 */ /* 0x000fea0003800000 */
[----:B-----5:R-:W0:Y:S01]  /*08b0*/  I2F.U32.RP R7, R6 ;  /* 0x0000000600077306 */ /* 0x020e220000209000 */
[----:B-1----:R-:W-:Y:S01]  /*08c0*/  IMAD.IADD R17, R17, 0x1, R8 ;  /* 0x0000000111117824 */ /* 0x002fe200078e0208 */
[----:B------:R-:W-:Y:S01]  /*08d0*/  ISETP.NE.U32.AND P1, PT, R6, RZ, PT ;  /* 0x000000ff0600720c */ /* 0x000fe20003f25070 */
[----:B------:R-:W-:-:S05]  /*08e0*/  IMAD.MOV.U32 R13, RZ, RZ, RZ ;  /* 0x000000ffff0d7224 */ /* 0x000fca00078e00ff */
[----:B0-----:R-:W0:Y:S02]  /*08f0*/  MUFU.RCP R7, R7 ;  /* 0x0000000700077308 */ /* 0x001e240000001000 */
[----:B0-----:R-:W-:Y:S01]  /*0900*/  IADD3 R10, PT, PT, R7, 0xffffffe, RZ ;  /* 0x0ffffffe070a7810 */ /* 0x001fe20007ffe0ff */
[----:B------:R-:W-:-:S05]  /*0910*/  IMAD.MOV.U32 R7, RZ, RZ, RZ ;  /* 0x000000ffff077224 */ /* 0x000fca00078e00ff */
[----:B------:R0:W1:Y:S02]  /*0920*/  F2I.FTZ.U32.TRUNC.NTZ R11, R10 ;  /* 0x0000000a000b7305 */ /* 0x000064000021f000 */
[----:B0-----:R-:W-:Y:S02]  /*0930*/  IMAD.MOV.U32 R10, RZ, RZ, RZ ;  /* 0x000000ffff0a7224 */ /* 0x001fe400078e00ff */
[----:B-1----:R-:W-:-:S04]  /*0940*/  IMAD.MOV R9, RZ, RZ, -R11 ;  /* 0x000000ffff097224 */ /* 0x002fc800078e0a0b */
[----:B------:R-:W-:-:S04]  /*0950*/  IMAD R9, R9, R6, RZ ;  /* 0x0000000609097224 */ /* 0x000fc800078e02ff */
[----:B------:R-:W-:Y:S02]  /*0960*/  IMAD.HI.U32 R12, R11, R9, R10 ;  /* 0x000000090b0c7227 */ /* 0x000fe400078e000a */
[----:B------:R-:W0:Y:S04]  /*0970*/  LDC.64 R8, c[0x0][0x390] ;  /* 0x0000e400ff087b82 */ /* 0x000e280000000a00 */
[----:B------:R-:W-:-:S04]  /*0980*/  IMAD.HI.U32 R12, R12, R17, RZ ;  /* 0x000000110c0c7227 */ /* 0x000fc800078e00ff */
[----:B------:R-:W-:-:S04]  /*0990*/  IMAD.MOV R12, RZ, RZ, -R12 ;  /* 0x000000ffff0c7224 */ /* 0x000fc800078e0a0c */
[----:B------:R-:W-:-:S05]  /*09a0*/  IMAD R17, R6, R12, R17 ;  /* 0x0000000c06117224 */ /* 0x000fca00078e0211 */
[----:B------:R-:W-:-:S13]  /*09b0*/  ISETP.GE.U32.AND P0, PT, R17, R6, PT ;  /* 0x000000061100720c */ /* 0x000fda0003f06070 */
[----:B------:R-:W-:-:S04]  /*09c0*/  @P0 IADD3 R17, PT, PT, R17, -R6, RZ ;  /* 0x8000000611110210 */ /* 0x000fc80007ffe0ff */
[----:B------:R-:W-:-:S13]  /*09d0*/  ISETP.GE.U32.AND P0, PT, R17, R6, PT ;  /* 0x000000061100720c */ /* 0x000fda0003f06070 */
[----:B------:R-:W-:Y:S01]  /*09e0*/  @P0 IMAD.IADD R17, R17, 0x1, -R6 ;  /* 0x0000000111110824 */ /* 0x000fe200078e0a06 */
[----:B0-----:R-:W-:-:S07]  /*09f0*/  @!P1 LOP3.LUT R17, RZ, R6, RZ, 0x33, !PT ;  /* 0x00000006ff119212 */ /* 0x001fce00078e33ff */
.L_x_28:
[----:B------:R-:W-:Y:S01]  /*0a00*/  ISETP.NE.AND P0, PT, R13, R24, PT ;  /* 0x000000180d00720c */ /* 0x000fe20003f05270 */
[----:B------:R-:W-:-:S12]  /*0a10*/  BSSY.RELIABLE B2, `(.L_x_26) ;  /* 0x000000a000027945 */ /* 0x000fd80003800100 */
[----:B------:R-:W-:Y:S05]  /*0a20*/  @!P0 BRA `(.L_x_27) ;  /* 0x0000000000208947 */ /* 0x000fea0003800000 */
[----:B------:R-:W-:-:S06]  /*0a30*/  IMAD.WIDE.U32 R10, R13, 0x4, R8 ;  /* 0x000000040d0a7825 */ /* 0x000fcc00078e0008 */
[----:B------:R-:W2:Y:S02]  /*0a40*/  LDG.E R10, desc[UR4][R10.64] ;  /* 0x000000040a0a7981 */ /* 0x000ea4000c1e1900 */
[----:B--2---:R-:W-:Y:S01]  /*0a50*/  IMAD.IADD R6, R7, 0x1, R10 ;  /* 0x0000000107067824 */ /* 0x004fe200078e020a */
[----:B------:R-:W-:-:S04]  /*0a60*/  MOV R7, R13 ;  /* 0x0000000d00077202 */ /* 0x000fc80000000f00 */
[----:B------:R-:W-:-:S13]  /*0a70*/  ISETP.GE.AND P0, PT, R6, R17, PT ;  /* 0x000000110600720c */ /* 0x000fda0003f06270 */
[----:B------:R-:W-:Y:S05]  /*0a80*/  @P0 BREAK.RELIABLE B2 ;  /* 0x0000000000020942 */ /* 0x000fea0003800100 */
[----:B------:R-:W-:Y:S05]  /*0a90*/  @P0 BRA `(.L_x_25) ;  /* 0x0000000000180947 */ /* 0x000fea0003800000 */
[----:B------:R-:W-:-:S07]  /*0aa0*/  IMAD.MOV.U32 R7, RZ, RZ, R6 ;  /* 0x000000ffff077224 */ /* 0x000fce00078e0006 */
.L_x_27:
[----:B------:R-:W-:Y:S05]  /*0ab0*/  BSYNC.RELIABLE B2 ;  /* 0x0000000000027941 */ /* 0x000fea0003800100 */
.L_x_26:
[----:B------:R-:W-:-:S05]  /*0ac0*/  VIADD R13, R13, 0x1 ;  /* 0x000000010d0d7836 */ /* 0x000fca0000000000 */
[----:B------:R-:W-:-:S13]  /*0ad0*/  ISETP.NE.AND P0, PT, R13, R2, PT ;  /* 0x000000020d00720c */ /* 0x000fda0003f05270 */
[----:B------:R-:W-:Y:S05]  /*0ae0*/  @P0 BRA `(.L_x_28) ;  /* 0xfffffffc00c40947 */ /* 0x000fea000383ffff */
[----:B------:R-:W-:-:S07]  /*0af0*/  IMAD.MOV.U32 R7, RZ, RZ, R25 ;  /* 0x000000ffff077224 */ /* 0x000fce00078e0019 */
.L_x_25:
[----:B------:R-:W-:Y:S05]  /*0b00*/  BSYNC.RECONVERGENT B1 ;  /* 0x0000000000017941 */ /* 0x000fea0003800200 */
.L_x_24:
[----:B------:R-:W2:Y:S01]  /*0b10*/  LDG.E.64 R28, desc[UR4][R14.64] ;  /* 0x000000040e1c7981 */ /* 0x000ea2000c1e1b00 */
[----:B------:R-:W0:Y:S08]  /*0b20*/  LDC R2, c[0x0][0x3a0] ;  /* 0x0000e800ff027b82 */ /* 0x000e300000000800 */
[----:B-1----:R-:W1:Y:S08]  /*0b30*/  LDC.64 R10, c[0x0][0x380] ;  /* 0x0000e000ff0a7b82 */ /* 0x002e700000000a00 */
[----:B------:R-:W3:Y:S01]  /*0b40*/  LDC.64 R8, c[0x0][0x388] ;  /* 0x0000e200ff087b82 */ /* 0x000ee20000000a00 */
[----:B0-----:R-:W0:Y:S01]  /*0b50*/  I2F.U32.RP R22, R2 ;  /* 0x0000000200167306 */ /* 0x001e220000209000 */
[----:B--2---:R-:W2:Y:S04]  /*0b60*/  LDG.E.64 R18, desc[UR4][R28.64] ;  /* 0x000000041c127981 */ /* 0x004ea8000c1e1b00 */
[----:B------:R-:W4:Y:S04]  /*0b70*/  LDG.E.64 R16, desc[UR4][R28.64+0x10] ;  /* 0x000010041c107981 */ /* 0x000f28000c1e1b00 */
[----:B------:R-:W4:Y:S01]  /*0b80*/  LDG.E.64 R20, desc[UR4][R28.64+0x8] ;  /* 0x000008041c147981 */ /* 0x000f22000c1e1b00 */
[----:B0-----:R-:W0:Y:S01]  /*0b90*/  MUFU.RCP R22, R22 ;  /* 0x0000001600167308 */ /* 0x001e220000001000 */
[----:B-1----:R-:W-:-:S04]  /*0ba0*/  IMAD.WIDE R12, R24, 0x10, R10 ;  /* 0x00000010180c7825 */ /* 0x002fc800078e020a */
[----:B------:R-:W-:Y:S02]  /*0bb0*/  IMAD.WIDE R10, R7, 0x10, R10 ;  /* 0x00000010070a7825 */ /* 0x000fe400078e020a */
[----:B------:R-:W5:Y:S02]  /*0bc0*/  LDG.E.64 R12, desc[UR4][R12.64+0x8] ;  /* 0x000008040c0c7981 */ /* 0x000f64000c1e1b00 */
[----:B---3--:R-:W-:Y:S02]  /*0bd0*/  IMAD.WIDE R8, R5, 0x10, R8 ;  /* 0x0000001005087825 */ /* 0x008fe400078e0208 */
[----:B------:R-:W5:Y:S04]  /*0be0*/  LDG.E.64 R10, desc[UR4][R10.64+0x8] ;  /* 0x000008040a0a7981 */ /* 0x000f68000c1e1b00 */
[----:B------:R-:W5:Y:S01]  /*0bf0*/  LDG.E.64 R8, desc[UR4][R8.64+0x8] ;  /* 0x0000080408087981 */ /* 0x000f62000c1e1b00 */
[----:B0-----:R-:W-:-:S06]  /*0c00*/  VIADD R15, R22, 0xffffffe ;  /* 0x0ffffffe160f7836 */ /* 0x001fcc0000000000 */
[----:B------:R-:W0:Y:S02]  /*0c10*/  F2I.FTZ.U32.TRUNC.NTZ R15, R15 ;  /* 0x0000000f000f7305 */ /* 0x000e24000021f000 */
[----:B0-----:R-:W-:Y:S01]  /*0c20*/  IMAD.MOV R25, RZ, RZ, -R15 ;  /* 0x000000ffff197224 */ /* 0x001fe200078e0a0f */
[C---:B------:R-:W-:Y:S02]  /*0c30*/  ISETP.GE.U32.AND P2, PT, R2.reuse, 0x4, PT ;  /* 0x000000040200780c */ /* 0x040fe40003f46070 */
[----:B------:R-:W-:Y:S02]  /*0c40*/  ISETP.NE.U32.AND P1, PT, R2, RZ, PT ;  /* 0x000000ff0200720c */ /* 0x000fe40003f25070 */
[----:B--2--5:R-:W-:-:S04]  /*0c50*/  SHF.R.U32.HI R6, RZ, 0x2, R19 ;  /* 0x00000002ff067819 */ /* 0x024fc80000011613 */
[----:B------:R-:W-:Y:S02]  /*0c60*/  LOP3.LUT R6, R6, R19, RZ, 0x3c, !PT ;  /* 0x0000001306067212 */ /* 0x000fe400078e3cff */
[----:B----4-:R-:W-:-:S03]  /*0c70*/  SHF.L.U32 R19, R17, 0x4, RZ ;  /* 0x0000000411137819 */ /* 0x010fc600000006ff */
[----:B------:R-:W-:-:S05]  /*0c80*/  IMAD.SHL.U32 R14, R6, 0x2, RZ ;  /* 0x00000002060e7824 */ /* 0x000fca00078e00ff */
[----:B------:R-:W-:Y:S02]  /*0c90*/  LOP3.LUT R14, R6, R14, R19, 0x96, !PT ;  /* 0x0000000e060e7212 */ /* 0x000fe400078e9613 */
[----:B------:R-:W-:-:S04]  /*0ca0*/  SHF.R.U32.HI R19, RZ, 0x2, R20 ;  /* 0x00000002ff137819 */ /* 0x000fc80000011614 */
[----:B------:R-:W-:Y:S02]  /*0cb0*/  LOP3.LUT R19, R19, R20, RZ, 0x3c, !PT ;  /* 0x0000001413137212 */ /* 0x000fe400078e3cff */
[----:B------:R-:W-:-:S03]  /*0cc0*/  LOP3.LUT R20, R14, R17, RZ, 0x3c, !PT ;  /* 0x000000110e147212 */ /* 0x000fc600078e3cff */
[----:B------:R-:W-:Y:S02]  /*0cd0*/  IMAD.SHL.U32 R14, R19, 0x2, RZ ;  /* 0x00000002130e7824 */ /* 0x000fe400078e00ff */
[----:B------:R-:W-:Y:S02]  /*0ce0*/  IMAD.SHL.U32 R6, R20, 0x10, RZ ;  /* 0x0000001014067824 */ /* 0x000fe400078e00ff */
[----:B------:R-:W-:Y:S02]  /*0cf0*/  IMAD.MOV.U32 R23, RZ, RZ, R21 ;  /* 0x000000ffff177224 */ /* 0x000fe400078e0015 */
[----:B------:R-:W-:Y:S01]  /*0d00*/  IMAD R21, R25, R2, RZ ;  /* 0x0000000219157224 */ /* 0x000fe200078e02ff */
[----:B------:R-:W-:Y:S01]  /*0d10*/  LOP3.LUT R19, R19, R14, R6, 0x96, !PT ;  /* 0x0000000e13137212 */ /* 0x000fe200078e9606 */
[----:B------:R-:W-:Y:S01]  /*0d20*/  IMAD.MOV.U32 R14, RZ, RZ, RZ ;  /* 0x000000ffff0e7224 */ /* 0x000fe200078e00ff */
[----:B------:R-:W-:-:S03]  /*0d30*/  IADD3 R25, PT, PT, R18, 0x587c5, R20 ;  /* 0x000587c512197810 */ /* 0x000fc60007ffe014 */
[----:B------:R-:W-:-:S06]  /*0d40*/  IMAD.HI.U32 R14, R15, R21, R14 ;  /* 0x000000150f0e7227 */ /* 0x000fcc00078e000e */
[----:B------:R-:W-:-:S04]  /*0d50*/  IMAD.HI.U32 R14, R14, R25, RZ ;  /* 0x000000190e0e7227 */ /* 0x000fc800078e00ff */
[----:B------:R-:W-:-:S04]  /*0d60*/  IMAD.MOV R14, RZ, RZ, -R14 ;  /* 0x000000ffff0e7224 */ /* 0x000fc800078e0a0e */
[----:B------:R-:W-:-:S05]  /*0d70*/  IMAD R25, R2, R14, R25 ;  /* 0x0000000e02197224 */ /* 0x000fca00078e0219 */
[----:B------:R-:W-:Y:S02]  /*0d80*/  ISETP.GE.U32.AND P0, PT, R25, R2, PT ;  /* 0x000000021900720c */ /* 0x000fe40003f06070 */
[----:B------:R-:W-:Y:S02]  /*0d90*/  IADD3 R22, PT, PT, R18, 0xb0f8a, RZ ;  /* 0x000b0f8a12167810 */ /* 0x000fe40007ffe0ff */
[----:B------:R-:W-:Y:S01]  /*0da0*/  LOP3.LUT R21, R19, R20, RZ, 0x3c, !PT ;  /* 0x0000001413157212 */ /* 0x000fe200078e3cff */
[----:B------:R0:W-:Y:S04]  /*0db0*/  STG.E.64 desc[UR4][R28.64+0x8], R16 ;  /* 0x000008101c007986 */ /* 0x0001e8000c101b04 */
[----:B------:R0:W-:Y:S04]  /*0dc0*/  STG.E.64 desc[UR4][R28.64], R22 ;  /* 0x000000161c007986 */ /* 0x0001e8000c101b04 */
[----:B------:R0:W-:Y:S01]  /*0dd0*/  STG.E.64 desc[UR4][R28.64+0x10], R20 ;  /* 0x000010141c007986 */ /* 0x0001e2000c101b04 */
[----:B------:R-:W-:-:S05]  /*0de0*/  @P0 IMAD.IADD R25, R25, 0x1, -R2 ;  /* 0x0000000119190824 */ /* 0x000fca00078e0a02 */
[----:B------:R-:W-:Y:S02]  /*0df0*/  ISETP.GE.U32.AND P0, PT, R25, R2, PT ;  /* 0x000000021900720c */ /* 0x000fe40003f06070 */
[----:B------:R-:W-:Y:S01]  /*0e00*/  IADD3 R6, PT, PT, R18, R21, RZ ;  /* 0x0000001512067210 */ /* 0x000fe20007ffe0ff */
[----:B------:R-:W-:-:S03]  /*0e10*/  IMAD.MOV.U32 R15, RZ, RZ, RZ ;  /* 0x000000ffff0f7224 */ /* 0x000fc600078e00ff */
[----:B------:R-:W-:-:S07]  /*0e20*/  LOP3.LUT R6, R6, 0x1, RZ, 0xc0, !PT ;  /* 0x0000000106067812 */ /* 0x000fce00078ec0ff */
[----:B------:R-:W-:Y:S01]  /*0e30*/  @P0 IMAD.IADD R25, R25, 0x1, -R2 ;  /* 0x0000000119190824 */ /* 0x000fe200078e0a02 */
[----:B------:R-:W-:Y:S01]  /*0e40*/  @!P1 LOP3.LUT R25, RZ, R2, RZ, 0x33, !PT ;  /* 0x00000002ff199212 */ /* 0x000fe200078e33ff */
[----:B0-----:R-:W-:Y:S06]  /*0e50*/  @!P2 BRA `(.L_x_29) ;  /* 0x00000004001ca947 */ /* 0x001fec0003800000 */
[----:B------:R-:W-:Y:S01]  /*0e60*/  IADD3 R14, P0, PT, R10, 0x8, RZ ;  /* 0x000000080a0e7810 */ /* 0x000fe20007f1e0ff */
[----:B------:R-:W-:Y:S01]  /*0e70*/  IMAD.MOV.U32 R20, RZ, RZ, RZ ;  /* 0x000000ffff147224 */ /* 0x000fe200078e00ff */
[----:B------:R-:W-:Y:S02]  /*0e80*/  IADD3 R18, P2, PT, R12, 0x8, RZ ;  /* 0x000000080c127810 */ /* 0x000fe40007f5e0ff */
[----:B------:R-:W-:Y:S01]  /*0e90*/  IADD3 R16, P1, PT, R8, 0x8, RZ ;  /* 0x0000000808107810 */ /* 0x000fe20007f3e0ff */
[----:B------:R-:W-:Y:S01]  /*0ea0*/  IMAD.X R15, RZ, RZ, R11, P0 ;  /* 0x000000ffff0f7224 */ /* 0x000fe200000e060b */
[----:B------:R-:W-:Y:S01]  /*0eb0*/  LOP3.LUT R2, R2, 0x7ffffffc, RZ, 0xc0, !PT ;  /* 0x7ffffffc02027812 */ /* 0x000fe200078ec0ff */
[----:B------:R-:W-:Y:S01]  /*0ec0*/  IMAD.X R19, RZ, RZ, R13, P2 ;  /* 0x000000ffff137224 */ /* 0x000fe200010e060d */
[----:B------:R-:W-:-:S09]  /*0ed0*/  IADD3.X R17, PT, PT, RZ, R9, RZ, P1, !PT ;  /* 0x00000009ff117210 */ /* 0x000fd20000ffe4ff */
.L_x_42:
[----:B------:R-:W-:Y:S01]  /*0ee0*/  ISETP.GE.AND P0, PT, R20, R25, PT ;  /* 0x000000191400720c */ /* 0x000fe20003f06270 */
[----:B------:R-:W-:-:S12]  /*0ef0*/  BSSY.RECONVERGENT B1, `(.L_x_30) ;  /* 0x000000c000017945 */ /* 0x000fd80003800200 */
[----:B------:R-:W-:Y:S05]  /*0f00*/  @!P0 BRA `(.L_x_31) ;  /* 0x0000000000188947 */ /* 0x000fea0003800000 */
[----:B------:R-:W-:-:S13]  /*0f10*/  ISETP.NE.AND P0, PT, R6, RZ, PT ;  /* 0x000000ff0600720c */ /* 0x000fda0003f05270 */
[----:B------:R-:W2:Y:S04]  /*0f20*/  @P0 LDG.E R21, desc[UR4][R18.64+-0x8] ;  /* 0xfffff80412150981 */ /* 0x000ea8000c1e1900 */
[----:B--2---:R1:W-:Y:S04]  /*0f30*/  @P0 STG.E desc[UR4][R16.64+-0x8], R21 ;  /* 0xfffff81510000986 */ /* 0x0043e8000c101904 */
[----:B------:R-:W2:Y:S04]  /*0f40*/  @!P0 LDG.E R23, desc[UR4][R14.64+-0x8] ;  /* 0xfffff8040e178981 */ /* 0x000ea8000c1e1900 */
[----:B--2---:R1:W-:Y:S01]  /*0f50*/  @!P0 STG.E desc[UR4][R16.64+-0x8], R23 ;  /* 0xfffff81710008986 */ /* 0x0043e2000c101904 */
[----:B------:R-:W-:Y:S05]  /*0f60*/  BRA `(.L_x_32) ;  /* 0x0000000000107947 */ /* 0x000fea0003800000 */
.L_x_31:
[----:B------:R-:W-:-:S13]  /*0f70*/  ISETP.NE.AND P0, PT, R6, RZ, PT ;  /* 0x000000ff0600720c */ /* 0x000fda0003f05270 */
[----:B------:R-:W2:Y:S04]  /*0f80*/  @P0 LDG.E R21, desc[UR4][R14.64+-0x8] ;  /* 0xfffff8040e150981 */ /* 0x000ea8000c1e1900 */
[----:B------:R-:W2:Y:S04]  /*0f90*/  @!P0 LDG.E R21, desc[UR4][R18.64+-0x8] ;  /* 0xfffff80412158981 */ /* 0x000ea8000c1e1900 */
[----:B--2---:R0:W-:Y:S02]  /*0fa0*/  STG.E desc[UR4][R16.64+-0x8], R21 ;  /* 0xfffff81510007986 */ /* 0x0041e4000c101904 */
.L_x_32:
[----:B------:R-:W-:Y:S05]  /*0fb0*/  BSYNC.RECONVERGENT B1 ;  /* 0x0000000000017941 */ /* 0x000fea0003800200 */
.L_x_30:
[----:B------:R-:W-:Y:S01]  /*0fc0*/  VIADD R22, R20, 0x1 ;  /* 0x0000000114167836 */ /* 0x000fe20000000000 */
[----:B------:R-:W-:Y:S04]  /*0fd0*/  BSSY.RECONVERGENT B1, `(.L_x_33) ;  /* 0x000000b000017945 */ /* 0x000fe80003800200 */
[----:B------:R-:W-:-:S13]  /*0fe0*/  ISETP.GE.AND P1, PT, R22, R25, PT ;  /* 0x000000191600720c */ /* 0x000fda0003f26270 */
[----:B------:R-:W-:Y:S05]  /*0ff0*/  @!P1 BRA `(.L_x_34) ;  /* 0x0000000000149947 */ /* 0x000fea0003800000 */
[----:B01----:R-:W2:Y:S04]  /*1000*/  @P0 LDG.E R21, desc[UR4][R18.64+-0x4] ;  /* 0xfffffc0412150981 */ /* 0x003ea8000c1e1900 */
[----:B--2---:R1:W-:Y:S04]  /*1010*/  @P0 STG.E desc[UR4][R16.64+-0x4], R21 ;  /* 0xfffffc1510000986 */ /* 0x0043e8000c101904 */
[----:B------:R-:W2:Y:S04]  /*1020*/  @!P0 LDG.E R23, desc[UR4][R14.64+-0x4] ;  /* 0xfffffc040e178981 */ /* 0x000ea8000c1e1900 */
[----:B--2---:R1:W-:Y:S01]  /*1030*/  @!P0 STG.E desc[UR4][R16.64+-0x4], R23 ;  /* 0xfffffc1710008986 */ /* 0x0043e2000c101904 */
[----:B------:R-:W-:Y:S05]  /*1040*/  BRA `(.L_x_35) ;  /* 0x00000000000c7947 */ /* 0x000fea0003800000 */
.L_x_34:
[----:B01----:R-:W2:Y:S04]  /*1050*/  @P0 LDG.E R21, desc[UR4][R14.64+-0x4] ;  /* 0xfffffc040e150981 */ /* 0x003ea8000c1e1900 */
[----:B------:R-:W2:Y:S04]  /*1060*/  @!P0 LDG.E R21, desc[UR4][R18.64+-0x4] ;  /* 0xfffffc0412158981 */ /* 0x000ea8000c1e1900 */
[----:B--2---:R0:W-:Y:S02]  /*1070*/  STG.E desc[UR4][R16.64+-0x4], R21 ;  /* 0xfffffc1510007986 */ /* 0x0041e4000c101904 */
.L_x_35:
[----:B------:R-:W-:Y:S05]  /*1080*/  BSYNC.RECONVERGENT B1 ;  /* 0x0000000000017941 */ /* 0x000fea0003800200 */
.L_x_33:
        /* <DEDUP_REMOVED lines=9> */
.L_x_37:
[----:B01----:R-:W2:Y:S04]  /*1120*/  @P0 LDG.E R21, desc[UR4][R14.64] ;  /* 0x000000040e150981 */ /* 0x003ea8000c1e1900 */
[----:B------:R-:W2:Y:S04]  /*1130*/  @!P0 LDG.E R21, desc[UR4][R18.64] ;  /* 0x0000000412158981 */ /* 0x000ea8000c1e1900 */
[----:B--2---:R0:W-:Y:S02]  /*1140*/  STG.E desc[UR4][R16.64], R21 ;  /* 0x0000001510007986 */ /* 0x0041e4000c101904 */
.L_x_38:
[----:B------:R-:W-:Y:S05]  /*1150*/  BSYNC.RECONVERGENT B1 ;  /* 0x0000000000017941 */ /* 0x000fea0003800200 */
.L_x_36:
        /* <DEDUP_REMOVED lines=9> */
.L_x_40:
[----:B01----:R-:W2:Y:S04]  /*11f0*/  @P0 LDG.E R21, desc[UR4][R14.64+0x4] ;  /* 0x000004040e150981 */ /* 0x003ea8000c1e1900 */
[----:B------:R-:W2:Y:S04]  /*1200*/  @!P0 LDG.E R21, desc[UR4][R18.64+0x4] ;  /* 0x0000040412158981 */ /* 0x000ea8000c1e1900 */
[----:B--2---:R0:W-:Y:S02]  /*1210*/  STG.E desc[UR4][R16.64+0x4], R21 ;  /* 0x0000041510007986 */ /* 0x0041e4000c101904 */
.L_x_41:
[----:B------:R-:W-:Y:S05]  /*1220*/  BSYNC.RECONVERGENT B1 ;  /* 0x0000000000017941 */ /* 0x000fea0003800200 */
.L_x_39:
[----:B------:R-:W-:Y:S02]  /*1230*/  IADD3 R14, P0, PT, R14, 0x10, RZ ;  /* 0x000000100e0e7810 */ /* 0x000fe40007f1e0ff */
[----:B------:R-:W-:Y:S02]  /*1240*/  IADD3 R20, PT, PT, R20, 0x4, RZ ;  /* 0x0000000414147810 */ /* 0x000fe40007ffe0ff */
[----:B01----:R-:W-:Y:S01]  /*1250*/  IADD3 R16, P1, PT, R16, 0x10, RZ ;  /* 0x0000001010107810 */ /* 0x003fe20007f3e0ff */
[----:B------:R-:W-:Y:S01]  /*1260*/  IMAD.X R15, RZ, RZ, R15, P0 ;  /* 0x000000ffff0f7224 */ /* 0x000fe200000e060f */
[----:B------:R-:W-:Y:S02]  /*1270*/  ISETP.NE.AND P0, PT, R20, R2, PT ;  /* 0x000000021400720c */ /* 0x000fe40003f05270 */
[----:B------:R-:W-:Y:S01]  /*1280*/  IADD3 R18, P2, PT, R18, 0x10, RZ ;  /* 0x0000001012127810 */ /* 0x000fe20007f5e0ff */
[----:B------:R-:W-:-:S04]  /*1290*/  IMAD.X R17, RZ, RZ, R17, P1 ;  /* 0x000000ffff117224 */ /* 0x000fc800008e0611 */
[----:B------:R-:W-:-:S06]  /*12a0*/  IMAD.X R19, RZ, RZ, R19, P2 ;  /* 0x000000ffff137224 */ /* 0x000fcc00010e0613 */
[----:B------:R-:W-:Y:S05]  /*12b0*/  @P0 BRA `(.L_x_42) ;  /* 0xfffffffc00080947 */ /* 0x000fea000383ffff */
[----:B------:R-:W-:-:S07]  /*12c0*/  IMAD.MOV.U32 R15, RZ, RZ, R2 ;  /* 0x000000ffff0f7224 */ /* 0x000fce00078e0002 */
.L_x_29:
[----:B------:R-:W-:-:S13]  /*12d0*/  ISETP.NE.AND P0, PT, R4, RZ, PT ;  /* 0x000000ff0400720c */ /* 0x000fda0003f05270 */
[----:B------:R-:W-:Y:S05]  /*12e0*/  @!P0 BRA `(.L_x_43) ;  /* 0x0000000000bc8947 */ /* 0x000fea0003800000 */
[C---:B------:R-:W-:Y:S01]  /*12f0*/  ISETP.GE.AND P0, PT, R15.reuse, R25, PT ;  /* 0x000000190f00720c */ /* 0x040fe20003f06270 */
[----:B------:R-:W-:Y:S01]  /*1300*/  BSSY.RECONVERGENT B1, `(.L_x_44) ;  /* 0x000000f000017945 */ /* 0x000fe20003800200 */
[----:B------:R-:W-:-:S04]  /*1310*/  IMAD.WIDE.U32 R10, R15, 0x4, R10 ;  /* 0x000000040f0a7825 */ /* 0x000fc800078e000a */
[----:B------:R-:W-:-:S04]  /*1320*/  IMAD.WIDE.U32 R8, R15, 0x4, R8 ;  /* 0x000000040f087825 */ /* 0x000fc800078e0008 */
[----:B------:R-:W-:-:S03]  /*1330*/  IMAD.WIDE.U32 R12, R15, 0x4, R12 ;  /* 0x000000040f0c7825 */ /* 0x000fc600078e000c */
[----:B------:R-:W-:Y:S05]  /*1340*/  @!P0 BRA `(.L_x_45) ;  /* 0x0000000000188947 */ /* 0x000fea0003800000 */
[----:B------:R-:W-:-:S13]  /*1350*/  ISETP.NE.AND P0, PT, R6, RZ, PT ;  /* 0x000000ff0600720c */ /* 0x000fda0003f05270 */
[----:B------:R-:W2:Y:S04]  /*1360*/  @P0 LDG.E R17, desc[UR4][R12.64] ;  /* 0x000000040c110981 */ /* 0x000ea8000c1e1900 */
[----:B--2---:R0:W-:Y:S04]  /*1370*/  @P0 STG.E desc[UR4][R8.64], R17 ;  /* 0x0000001108000986 */ /* 0x0041e8000c101904 */
[----:B------:R-:W2:Y:S04]  /*1380*/  @!P0 LDG.E R19, desc[UR4][R10.64] ;  /* 0x000000040a138981 */ /* 0x000ea8000c1e1900 */
[----:B--2---:R0:W-:Y:S01]  /*1390*/  @!P0 STG.E desc[UR4][R8.64], R19 ;  /* 0x0000001308008986 */ /* 0x0041e2000c101904 */
[----:B------:R-:W-:Y:S05]  /*13a0*/  BRA `(.L_x_46) ;  /* 0x0000000000107947 */ /* 0x000fea0003800000 */
.L_x_45:
[----:B------:R-:W-:-:S13]  /*13b0*/  ISETP.NE.AND P0, PT, R6, RZ, PT ;  /* 0x000000ff0600720c */ /* 0x000fda0003f05270 */
[----:B------:R-:W2:Y:S04]  /*13c0*/  @P0 LDG.E R17, desc[UR4][R10.64] ;  /* 0x000000040a110981 */ /* 0x000ea8000c1e1900 */
[----:B------:R-:W2:Y:S04]  /*13d0*/  @!P0 LDG.E R17, desc[UR4][R12.64] ;  /* 0x000000040c118981 */ /* 0x000ea8000c1e1900 */
[----:B--2---:R1:W-:Y:S02]  /*13e0*/  STG.E desc[UR4][R8.64], R17 ;  /* 0x0000001108007986 */ /* 0x0043e4000c101904 */
.L_x_46:
[----:B------:R-:W-:Y:S05]  /*13f0*/  BSYNC.RECONVERGENT B1 ;  /* 0x0000000000017941 */ /* 0x000fea0003800200 */
.L_x_44:
[----:B------:R-:W-:Y:S01]  /*1400*/  ISETP.NE.AND P1, PT, R4, 0x1, PT ;  /* 0x000000010400780c */ /* 0x000fe20003f25270 */
[----:B------:R-:W-:-:S12]  /*1410*/  BSSY.RECONVERGENT B1, `(.L_x_43) ;  /* 0x000001c000017945 */ /* 0x000fd80003800200 */
[----:B------:R-:W-:Y:S05]  /*1420*/  @!P1 BRA `(.L_x_47) ;  /* 0x0000000000689947 */ /* 0x000fea0003800000 */
[----:B------:R-:W-:Y:S01]  /*1430*/  IADD3 R2, PT, PT, R15, 0x1, RZ ;  /* 0x000000010f027810 */ /* 0x000fe20007ffe0ff */
[----:B------:R-:W-:Y:S03]  /*1440*/  BSSY.RECONVERGENT B2, `(.L_x_48) ;  /* 0x000000b000027945 */ /* 0x000fe60003800200 */
[----:B------:R-:W-:-:S13]  /*1450*/  ISETP.GE.AND P1, PT, R2, R25, PT ;  /* 0x000000190200720c */ /* 0x000fda0003f26270 */
[----:B------:R-:W-:Y:S05]  /*1460*/  @!P1 BRA `(.L_x_49) ;  /* 0x0000000000149947 */ /* 0x000fea0003800000 */
[----:B01----:R-:W2:Y:S04]  /*1470*/  @P0 LDG.E R17, desc[UR4][R12.64+0x4] ;  /* 0x000004040c110981 */ /* 0x003ea8000c1e1900 */
[----:B--2---:R1:W-:Y:S04]  /*1480*/  @P0 STG.E desc[UR4][R8.64+0x4], R17 ;  /* 0x0000041108000986 */ /* 0x0043e8000c101904 */
[----:B------:R-:W2:Y:S04]  /*1490*/  @!P0 LDG.E R19, desc[UR4][R10.64+0x4] ;  /* 0x000004040a138981 */ /* 0x000ea8000c1e1900 */
[----:B--2---:R1:W-:Y:S01]  /*14a0*/  @!P0 STG.E desc[UR4][R8.64+0x4], R19 ;  /* 0x0000041308008986 */ /* 0x0043e2000c101904 */
[----:B------:R-:W-:Y:S05]  /*14b0*/  BRA `(.L_x_50) ;  /* 0x00000000000c7947 */ /* 0x000fea0003800000 */
.L_x_49:
[----:B01----:R-:W2:Y:S04]  /*14c0*/  @P0 LDG.E R17, desc[UR4][R10.64+0x4] ;  /* 0x000004040a110981 */ /* 0x003ea8000c1e1900 */
[----:B------:R-:W2:Y:S04]  /*14d0*/  @!P0 LDG.E R17, desc[UR4][R12.64+0x4] ;  /* 0x000004040c118981 */ /* 0x000ea8000c1e1900 */
[----:B--2---:R0:W-:Y:S02]  /*14e0*/  STG.E desc[UR4][R8.64+0x4], R17 ;  /* 0x0000041108007986 */ /* 0x0041e4000c101904 */
.L_x_50:
[----:B------:R-:W-:Y:S05]  /*14f0*/  BSYNC.RECONVERGENT B2 ;  /* 0x0000000000027941 */ /* 0x000fea0003800200 */
.L_x_48:
[----:B------:R-:W-:-:S13]  /*1500*/  ISETP.NE.AND P1, PT, R4, 0x2, PT ;  /* 0x000000020400780c */ /* 0x000fda0003f25270 */
[----:B------:R-:W-:Y:S05]  /*1510*/  @!P1 BRA `(.L_x_47) ;  /* 0x00000000002c9947 */ /* 0x000fea0003800000 */
[----:B------:R-:W-:-:S05]  /*1520*/  VIADD R2, R15, 0x2 ;  /* 0x000000020f027836 */ /* 0x000fca0000000000 */
[----:B------:R-:W-:-:S13]  /*1530*/  ISETP.GE.AND P1, PT, R2, R25, PT ;  /* 0x000000190200720c */ /* 0x000fda0003f26270 */
[----:B------:R-:W-:Y:S05]  /*1540*/  @!P1 BRA `(.L_x_51) ;  /* 0x0000000000149947 */ /* 0x000fea0003800000 */
[----:B------:R-:W2:Y:S04]  /*1550*/  @P0 LDG.E R13, desc[UR4][R12.64+0x8] ;  /* 0x000008040c0d0981 */ /* 0x000ea8000c1e1900 */
[----:B--2---:R2:W-:Y:S04]  /*1560*/  @P0 STG.E desc[UR4][R8.64+0x8], R13 ;  /* 0x0000080d08000986 */ /* 0x0045e8000c101904 */
[----:B------:R-:W3:Y:S04]  /*1570*/  @!P0 LDG.E R11, desc[UR4][R10.64+0x8] ;  /* 0x000008040a0b8981 */ /* 0x000ee8000c1e1900 */
[----:B---3--:R2:W-:Y:S01]  /*1580*/  @!P0 STG.E desc[UR4][R8.64+0x8], R11 ;  /* 0x0000080b08008986 */ /* 0x0085e2000c101904 */
[----:B------:R-:W-:Y:S05]  /*1590*/  BRA `(.L_x_47) ;  /* 0x00000000000c7947 */ /* 0x000fea0003800000 */
.L_x_51:
[----:B------:R-:W2:Y:S04]  /*15a0*/  @P0 LDG.E R15, desc[UR4][R10.64+0x8] ;  /* 0x000008040a0f0981 */ /* 0x000ea8000c1e1900 */
[----:B------:R-:W2:Y:S04]  /*15b0*/  @!P0 LDG.E R15, desc[UR4][R12.64+0x8] ;  /* 0x000008040c0f8981 */ /* 0x000ea8000c1e1900 */
[----:B--2---:R3:W-:Y:S02]  /*15c0*/  STG.E desc[UR4][R8.64+0x8], R15 ;  /* 0x0000080f08007986 */ /* 0x0047e4000c101904 */
.L_x_47:
[----:B------:R-:W-:Y:S05]  /*15d0*/  BSYNC.RECONVERGENT B1 ;  /* 0x0000000000017941 */ /* 0x000fea0003800200 */
.L_x_43:
[----:B------:R-:W4:Y:S01]  /*15e0*/  LDG.E R2, desc[UR4][R26.64] ;  /* 0x000000041a027981 */ /* 0x000f22000c1e1900 */
[----:B------:R-:W-:-:S05]  /*15f0*/  IMAD.IADD R5, R3, 0x1, R5 ;  /* 0x0000000103057824 */ /* 0x000fca00078e0205 */
[----:B----4-:R-:W-:-:S13]  /*1600*/  ISETP.GE.AND P0, PT, R5, R2, PT ;  /* 0x000000020500720c */ /* 0x010fda0003f06270 */
[----:B------:R-:W-:Y:S05]  /*1610*/  @!P0 BRA `(.L_x_52) ;  /* 0xffffffec00848947 */ /* 0x000fea000383ffff */
.L_x_17:
[----:B------:R-:W-:Y:S05]  /*1620*/  BSYNC.RECONVERGENT B0 ;  /* 0x0000000000007941 */ /* 0x000fea0003800200 */
.L_x_16:
[----:B------:R-:W-:Y:S05]  /*1630*/  WARPSYNC.ALL ;  /* 0x0000000000007948 */ /* 0x000fea0003800000 */
[----:B------:R-:W-:Y:S08]  /*1640*/  BAR.SYNC.DEFER_BLOCKING 0x0 ;  /* 0x0000000000007b1d */ /* 0x000ff00000010000 */
[----:B--2---:R-:W2:Y:S08]  /*1650*/  LDC.64 R10, c[0x0][0x380] ;  /* 0x0000e000ff0a7b82 */ /* 0x004eb00000000a00 */
[----:B01-3--:R-:W0:Y:S01]  /*1660*/  LDC.64 R8, c[0x0][0x388] ;  /* 0x0000e200ff087b82 */ /* 0x00be220000000a00 */
[----:B------:R-:W3:Y:S02]  /*1670*/  LDG.E R5, desc[UR4][R26.64] ;  /* 0x000000041a057981 */ /* 0x000ee4000c1e1900 */
[----:B---3--:R-:W-:-:S13]  /*1680*/  ISETP.GE.AND P0, PT, R0, R5, PT ;  /* 0x000000050000720c */ /* 0x008fda0003f06270 */
[----:B0-2---:R-:W-:Y:S05]  /*1690*/  @P0 EXIT ;  /* 0x000000000000094d */ /* 0x005fea0003800000 */
.L_x_53:
[----:B------:R-:W-:-:S06]  /*16a0*/  IMAD.WIDE R4, R0, 0x10, R8 ;  /* 0x0000001000047825 */ /* 0x000fcc00078e0208 */
[----:B------:R-:W2:Y:S01]  /*16b0*/  LDG.E R5, desc[UR4][R4.64] ;  /* 0x0000000404057981 */ /* 0x000ea2000c1e1900 */
[----:B------:R-:W-:-:S05]  /*16c0*/  IMAD.WIDE R6, R0, 0x10, R10 ;  /* 0x0000001000067825 */ /* 0x000fca00078e020a */
[----:B--2---:R0:W-:Y:S04]  /*16d0*/  STG.E desc[UR4][R6.64], R5 ;  /* 0x0000000506007986 */ /* 0x0041e8000c101904 */
[----:B------:R-:W2:Y:S01]  /*16e0*/  LDG.E R13, desc[UR4][R26.64] ;  /* 0x000000041a0d7981 */ /* 0x000ea2000c1e1900 */
[----:B------:R-:W-:-:S05]  /*16f0*/  IMAD.IADD R0, R3, 0x1, R0 ;  /* 0x0000000103007824 */ /* 0x000fca00078e0200 */
[----:B--2---:R-:W-:-:S13]  /*1700*/  ISETP.GE.AND P0, PT, R0, R13, PT ;  /* 0x0000000d0000720c */ /* 0x004fda0003f06270 */
[----:B0-----:R-:W-:Y:S05]  /*1710*/  @!P0 BRA `(.L_x_53) ;  /* 0xfffffffc00e08947 */ /* 0x001fea000383ffff */
[----:B------:R-:W-:Y:S05]  /*1720*/  EXIT ;  /* 0x000000000000794d */ /* 0x000fea0003800000 */
.L_x_54:
        /* <DEDUP_REMOVED lines=13> */
.L_x_129:


//--------------------- .text._Z17mutateChromosomesP10chromosomeii --------------------------
	.section	.text._Z17mutateChromosomesP10chromosomeii,"ax",@progbits
	.align	128
        .global         _Z17mutateChromosomesP10chromosomeii
        .type           _Z17mutateChromosomesP10chromosomeii,@function
        .size           _Z17mutateChromosomesP10chromosomeii,(.L_x_130 - _Z17mutateChromosomesP10chromosomeii)
        .other          _Z17mutateChromosomesP10chromosomeii,@"STO_CUDA_ENTRY STV_DEFAULT"
_Z17mutateChromosomesP10chromosomeii:
.text._Z17mutateChromosomesP10chromosomeii:
[----:B------:R-:W-:Y:S08]  /*0000*/  LDC R1, c[0x0][0x37c] ;  /* 0x0000df00ff017b82 */ /* 0x000ff00000000800 */
[----:B------:R-:W0:Y:S01]  /*0010*/  LDC R0, c[0x0][0x388] ;  /* 0x0000e200ff007b82 */ /* 0x000e220000000800 */
[----:B------:R-:W1:Y:S07]  /*0020*/  S2R R3, SR_TID.X ;  /* 0x0000000000037919 */ /* 0x000e6e0000002100 */
[----:B------:R-:W1:Y:S08]  /*0030*/  S2UR UR4, SR_CTAID.X ;  /* 0x00000000000479c3 */ /* 0x000e700000002500 */
[----:B------:R-:W1:Y:S01]  /*0040*/  LDC R6, c[0x0][0x360] ;  /* 0x0000d800ff067b82 */ /* 0x000e620000000800 */
[----:B0-----:R-:W-:-:S04]  /*0050*/  IABS R7, R0 ;  /* 0x0000000000077213 */ /* 0x001fc80000000000 */
[----:B------:R-:W0:Y:S01]  /*0060*/  I2F.RP R2, R7 ;  /* 0x0000000700027306 */ /* 0x000e220000209400 */
[----:B-1----:R-:W-:Y:S01]  /*0070*/  IMAD R3, R6, UR4, R3 ;  /* 0x0000000406037c24 */ /* 0x002fe2000f8e0203 */
[----:B------:R-:W1:Y:S06]  /*0080*/  LDCU UR4, c[0x0][0x38c] ;  /* 0x00007180ff0477ac */ /* 0x000e6c0008000800 */
[----:B0-----:R-:W0:Y:S01]  /*0090*/  MUFU.RCP R2, R2 ;  /* 0x0000000200027308 */ /* 0x001e220000001000 */
[----:B------:R-:W-:Y:S01]  /*00a0*/  IABS R6, R3 ;  /* 0x0000000300067213 */ /* 0x000fe20000000000 */
[----:B0-----:R-:W-:-:S06]  /*00b0*/  VIADD R4, R2, 0xffffffe ;  /* 0x0ffffffe02047836 */ /* 0x001fcc0000000000 */
[----:B------:R0:W2:Y:S02]  /*00c0*/  F2I.FTZ.U32.TRUNC.NTZ R5, R4 ;  /* 0x0000000400057305 */ /* 0x0000a4000021f000 */
[----:B0-----:R-:W-:Y:S02]  /*00d0*/  HFMA2 R4, -RZ, RZ, 0, 0 ;  /* 0x00000000ff047431 */ /* 0x001fe400000001ff */
[----:B--2---:R-:W-:-:S04]  /*00e0*/  IMAD.MOV R8, RZ, RZ, -R5 ;  /* 0x000000ffff087224 */ /* 0x004fc800078e0a05 */
[----:B------:R-:W-:-:S04]  /*00f0*/  IMAD R9, R8, R7, RZ ;  /* 0x0000000708097224 */ /* 0x000fc800078e02ff */
[----:B------:R-:W-:-:S06]  /*0100*/  IMAD.HI.U32 R5, R5, R9, R4 ;  /* 0x0000000905057227 */ /* 0x000fcc00078e0004 */
[----:B------:R-:W-:-:S04]  /*0110*/  IMAD.HI.U32 R2, R5, R6, RZ ;  /* 0x0000000605027227 */ /* 0x000fc800078e00ff */
[----:B------:R-:W-:-:S04]  /*0120*/  IMAD.MOV R4, RZ, RZ, -R2 ;  /* 0x000000ffff047224 */ /* 0x000fc800078e0a02 */
[----:B------:R-:W-:Y:S02]  /*0130*/  IMAD R4, R7, R4, R6 ;  /* 0x0000000407047224 */ /* 0x000fe400078e0206 */
[----:B-1----:R-:W-:-:S03]  /*0140*/  IMAD R6, R0, UR4, RZ ;  /* 0x0000000400067c24 */ /* 0x002fc6000f8e02ff */
[----:B------:R-:W-:Y:S02]  /*0150*/  ISETP.GT.U32.AND P2, PT, R7, R4, PT ;  /* 0x000000040700720c */ /* 0x000fe40003f44070 */
[C---:B------:R-:W-:Y:S02]  /*0160*/  ISETP.GE.AND P0, PT, R3.reuse, R6, PT ;  /* 0x000000060300720c */ /* 0x040fe40003f06270 */
[----:B------:R-:W-:-:S09]  /*0170*/  LOP3.LUT R6, R3, R0, RZ, 0x3c, !PT ;  /* 0x0000000003067212 */ /* 0x000fd200078e3cff */
[----:B------:R-:W-:-:S05]  /*0180*/  @!P2 IMAD.IADD R4, R4, 0x1, -R7 ;  /* 0x000000010404a824 */ /* 0x000fca00078e0a07 */
[----:B------:R-:W-:Y:S01]  /*0190*/  ISETP.GE.U32.AND P1, PT, R4, R7, PT ;  /* 0x000000070400720c */ /* 0x000fe20003f26070 */
[----:B------:R-:W-:-:S12]  /*01a0*/  @P0 EXIT ;  /* 0x000000000000094d */ /* 0x000fd80003800000 */
[----:B------:R-:W0:Y:S01]  /*01b0*/  LDC.64 R4, c[0x4][0x48] ;  /* 0x01001200ff047b82 */ /* 0x000e220000000a00 */
[----:B------:R-:W-:Y:S01]  /*01c0*/  ISETP.GE.AND P0, PT, R6, RZ, PT ;  /* 0x000000ff0600720c */ /* 0x000fe20003f06270 */
[----:B------:R-:W1:Y:S01]  /*01d0*/  LDCU.64 UR4, c[0x0][0x358] ;  /* 0x00006b00ff0477ac */ /* 0x000e620008000a00 */
[----:B------:R-:W-:Y:S02]  /*01e0*/  @!P2 IADD3 R2, PT, PT, R2, 0x1, RZ ;  /* 0x000000010202a810 */ /* 0x000fe40007ffe0ff */
[----:B------:R-:W-:-:S03]  /*01f0*/  ISETP.NE.AND P2, PT, R0, RZ, PT ;  /* 0x000000ff0000720c */ /* 0x000fc60003f45270 */
[----:B------:R-:W-:-:S06]  /*0200*/  @P1 VIADD R2, R2, 0x1 ;  /* 0x0000000102021836 */ /* 0x000fcc0000000000 */
[----:B------:R-:W-:-:S04]  /*0210*/  @!P0 IMAD.MOV R2, RZ, RZ, -R2 ;  /* 0x000000ffff028224 */ /* 0x000fc800078e0a02 */
[----:B------:R-:W-:-:S05]  /*0220*/  @!P2 LOP3.LUT R2, RZ, R0, RZ, 0x33, !PT ;  /* 0x00000000ff02a212 */ /* 0x000fca00078e33ff */
[----:B0-----:R-:W-:-:S06]  /*0230*/  IMAD.WIDE R4, R2, 0x8, R4 ;  /* 0x0000000802047825 */ /* 0x001fcc00078e0204 */
[----:B-1----:R-:W2:Y:S04]  /*0240*/  LDG.E.64 R4, desc[UR4][R4.64] ;  /* 0x0000000404047981 */ /* 0x002ea8000c1e1b00 */
[----:B--2---:R-:W2:Y:S04]  /*0250*/  LDG.E.64 R10, desc[UR4][R4.64] ;  /* 0x00000004040a7981 */ /* 0x004ea8000c1e1b00 */
[----:B------:R-:W3:Y:S04]  /*0260*/  LDG.E.64 R8, desc[UR4][R4.64+0x10] ;  /* 0x0000100404087981 */ /* 0x000ee8000c1e1b00 */
[----:B------:R-:W4:Y:S01]  /*0270*/  LDG.E.64 R6, desc[UR4][R4.64+0x8] ;  /* 0x0000080404067981 */ /* 0x000f22000c1e1b00 */
[----:B--2---:R-:W-:-:S02]  /*0280*/  SHF.R.U32.HI R12, RZ, 0x2, R11 ;  /* 0x00000002ff0c7819 */ /* 0x004fc4000001160b */
[----:B------:R-:W-:Y:S02]  /*0290*/  IADD3 R10, PT, PT, R10, 0x587c5, RZ ;  /* 0x000587c50a0a7810 */ /* 0x000fe40007ffe0ff */
[----:B------:R-:W-:Y:S01]  /*02a0*/  LOP3.LUT R12, R12, R11, RZ, 0x3c, !PT ;  /* 0x0000000b0c0c7212 */ /* 0x000fe200078e3cff */
[----:B---3--:R-:W-:Y:S01]  /*02b0*/  IMAD.MOV.U32 R14, RZ, RZ, R9 ;  /* 0x000000ffff0e7224 */ /* 0x008fe200078e0009 */
[----:B------:R-:W-:-:S03]  /*02c0*/  SHF.L.U32 R11, R9, 0x4, RZ ;  /* 0x00000004090b7819 */ /* 0x000fc600000006ff */
[----:B------:R-:W-:-:S05]  /*02d0*/  IMAD.SHL.U32 R13, R12, 0x2, RZ ;  /* 0x000000020c0d7824 */ /* 0x000fca00078e00ff */
[----:B------:R-:W-:Y:S02]  /*02e0*/  LOP3.LUT R12, R12, R13, R11, 0x96, !PT ;  /* 0x0000000d0c0c7212 */ /* 0x000fe400078e960b */
[----:B------:R-:W-:Y:S02]  /*02f0*/  MOV R13, R8 ;  /* 0x00000008000d7202 */ /* 0x000fe40000000f00 */
[----:B------:R-:W-:Y:S02]  /*0300*/  LOP3.LUT R15, R12, R9, RZ, 0x3c, !PT ;  /* 0x000000090c0f7212 */ /* 0x000fe400078e3cff */
[----:B----4-:R-:W-:-:S03]  /*0310*/  MOV R12, R7 ;  /* 0x00000007000c7202 */ /* 0x010fc60000000f00 */
[----:B------:R-:W-:Y:S01]  /*0320*/  IMAD.IADD R11, R15, 0x1, R10 ;  /* 0x000000010f0b7824 */ /* 0x000fe200078e020a */
[----:B------:R0:W-:Y:S03]  /*0330*/  STG.E.64 desc[UR4][R4.64+0x10], R14 ;  /* 0x0000100e04007986 */ /* 0x0001e6000c101b04 */
[----:B------:R-:W-:Y:S01]  /*0340*/  IMAD R11, R11, 0x26e978d5, RZ ;  /* 0x26e978d50b0b7824 */ /* 0x000fe200078e02ff */
[----:B------:R0:W-:Y:S04]  /*0350*/  STG.E.64 desc[UR4][R4.64+0x8], R12 ;  /* 0x0000080c04007986 */ /* 0x0001e8000c101b04 */
[----:B------:R-:W-:-:S04]  /*0360*/  SHF.L.W.U32.HI R11, R11, 0x1d, R11 ;  /* 0x0000001d0b0b7819 */ /* 0x000fc80000010e0b */
[----:B------:R-:W-:Y:S01]  /*0370*/  ISETP.GT.U32.AND P0, PT, R11, 0x418937, PT ;  /* 0x004189370b00780c */ /* 0x000fe20003f04070 */
[----:B------:R-:W-:-:S05]  /*0380*/  IMAD.MOV.U32 R11, RZ, RZ, R6 ;  /* 0x000000ffff0b7224 */ /* 0x000fca00078e0006 */
[----:B------:R0:W-:Y:S07]  /*0390*/  STG.E.64 desc[UR4][R4.64], R10 ;  /* 0x0000000a04007986 */ /* 0x0001ee000c101b04 */
[----:B------:R-:W-:Y:S05]  /*03a0*/  @P0 EXIT ;  /* 0x000000000000094d */ /* 0x000fea0003800000 */
[----:B0-----:R-:W0:Y:S02]  /*03b0*/  LDC.64 R4, c[0x0][0x380] ;  /* 0x0000e000ff047b82 */ /* 0x001e240000000a00 */
[----:B0-----:R-:W-:-:S06]  /*03c0*/  IMAD.WIDE R4, R2, 0x10, R4 ;  /* 0x0000001002047825 */ /* 0x001fcc00078e0204 */
[----:B------:R-:W2:Y:S01]  /*03d0*/  LDG.E.64 R4, desc[UR4][R4.64+0x8] ;  /* 0x0000080404047981 */ /* 0x000ea2000c1e1b00 */
[----:B------:R-:W-:-:S05]  /*03e0*/  IADD3 R2, PT, PT, -R2, RZ, RZ ;  /* 0x000000ff02027210 */ /* 0x000fca0007ffe1ff */
[----:B------:R-:W-:-:S04]  /*03f0*/  IMAD R3, R0, R2, R3 ;  /* 0x0000000200037224 */ /* 0x000fc800078e0203 */
[----:B--2---:R-:W-:-:S05]  /*0400*/  IMAD.WIDE R2, R3, 0x4, R4 ;  /* 0x0000000403027825 */ /* 0x004fca00078e0204 */
[----:B------:R-:W2:Y:S02]  /*0410*/  LDG.E R0, desc[UR4][R2.64] ;  /* 0x0000000402007981 */ /* 0x000ea4000c1e1900 */
[----:B--2---:R-:W-:-:S04]  /*0420*/  ISETP.NE.AND P0, PT, R0, RZ, PT ;  /* 0x000000ff0000720c */ /* 0x004fc80003f05270 */
[----:B------:R-:W-:-:S05]  /*0430*/  SEL R7, RZ, 0x1, P0 ;  /* 0x00000001ff077807 */ /* 0x000fca0000000000 */
[----:B------:R-:W-:Y:S01]  /*0440*/  STG.E desc[UR4][R2.64], R7 ;  /* 0x0000000702007986 */ /* 0x000fe2000c101904 */
[----:B------:R-:W-:Y:S05]  /*0450*/  EXIT ;  /* 0x000000000000794d */ /* 0x000fea0003800000 */
.L_x_55:
        /* <DEDUP_REMOVED lines=10> */
.L_x_130:


//--------------------- .text._Z10pullScoresP10chromosomePi --------------------------
	.section	.text._Z10pullScoresP10chromosomePi,"ax",@progbits
	.align	128
        .global         _Z10pullScoresP10chromosomePi
        .type           _Z10pullScoresP10chromosomePi,@function
        .size           _Z10pullScoresP10chromosomePi,(.L_x_131 - _Z10pullScoresP10chromosomePi)
        .other          _Z10pullScoresP10chromosomePi,@"STO_CUDA_ENTRY STV_DEFAULT"
_Z10pullScoresP10chromosomePi:
.text._Z10pullScoresP10chromosomePi:
[----:B------:R-:W-:Y:S08]  /*0000*/  LDC R1, c[0x0][0x37c] ;  /* 0x0000df00ff017b82 */ /* 0x000ff00000000800 */
[----:B------:R-:W0:Y:S01]  /*0010*/  LDC.64 R2, c[0x4][0x40] ;  /* 0x01001000ff027b82 */ /* 0x000e220000000a00 */
[----:B------:R-:W0:Y:S02]  /*0020*/  LDCU.64 UR4, c[0x0][0x358] ;  /* 0x00006b00ff0477ac */ /* 0x000e240008000a00 */
[----:B0-----:R-:W2:Y:S05]  /*0030*/  LDG.E R5, desc[UR4][R2.64] ;  /* 0x0000000402057981 */ /* 0x001eaa000c1e1900 */
[----:B------:R-:W0:Y:S01]  /*0040*/  S2UR UR6, SR_CTAID.X ;  /* 0x00000000000679c3 */ /* 0x000e220000002500 */
[----:B------:R-:W0:Y:S07]  /*0050*/  S2R R0, SR_TID.X ;  /* 0x0000000000007919 */ /* 0x000e2e0000002100 */
[----:B------:R-:W0:Y:S02]  /*0060*/  LDC R13, c[0x0][0x360] ;  /* 0x0000d800ff0d7b82 */ /* 0x000e240000000800 */
[----:B0-----:R-:W-:-:S05]  /*0070*/  IMAD R0, R13, UR6, R0 ;  /* 0x000000060d007c24 */ /* 0x001fca000f8e0200 */
[----:B--2---:R-:W-:-:S13]  /*0080*/  ISETP.GE.AND P0, PT, R0, R5, PT ;  /* 0x000000050000720c */ /* 0x004fda0003f06270 */
[----:B------:R-:W-:Y:S05]  /*0090*/  @P0 EXIT ;  /* 0x000000000000094d */ /* 0x000fea0003800000 */
[----:B------:R-:W0:Y:S01]  /*00a0*/  LDC.64 R8, c[0x0][0x380] ;  /* 0x0000e000ff087b82 */ /* 0x000e220000000a00 */
[----:B------:R-:W1:Y:S07]  /*00b0*/  LDCU UR6, c[0x0][0x370] ;  /* 0x00006e00ff0677ac */ /* 0x000e6e0008000800 */
[----:B------:R-:W2:Y:S01]  /*00c0*/  LDC.64 R10, c[0x0][0x388] ;  /* 0x0000e200ff0a7b82 */ /* 0x000ea20000000a00 */
[----:B-1----:R-:W-:-:S07]  /*00d0*/  IMAD R13, R13, UR6, RZ ;  /* 0x000000060d0d7c24 */ /* 0x002fce000f8e02ff */
.L_x_56:
[----:B0-----:R-:W-:-:S06]  /*00e0*/  IMAD.WIDE R4, R0, 0x10, R8 ;  /* 0x0000001000047825 */ /* 0x001fcc00078e0208 */
[----:B------:R-:W3:Y:S01]  /*00f0*/  LDG.E R5, desc[UR4][R4.64] ;  /* 0x0000000404057981 */ /* 0x000ee2000c1e1900 */
[----:B--2---:R-:W-:Y:S01]  /*0100*/  IMAD.WIDE R6, R0, 0x4, R10 ;  /* 0x0000000400067825 */ /* 0x004fe200078e020a */
[----:B------:R-:W-:-:S04]  /*0110*/  IADD3 R0, PT, PT, R13, R0, RZ ;  /* 0x000000000d007210 */ /* 0x000fc80007ffe0ff */
[----:B---3--:R1:W-:Y:S04]  /*0120*/  STG.E desc[UR4][R6.64], R5 ;  /* 0x0000000506007986 */ /* 0x0083e8000c101904 */
[----:B------:R-:W2:Y:S02]  /*0130*/  LDG.E R15, desc[UR4][R2.64] ;  /* 0x00000004020f7981 */ /* 0x000ea4000c1e1900 */
[----:B--2---:R-:W-:-:S13]  /*0140*/  ISETP.GE.AND P0, PT, R0, R15, PT ;  /* 0x0000000f0000720c */ /* 0x004fda0003f06270 */
[----:B-1----:R-:W-:Y:S05]  /*0150*/  @!P0 BRA `(.L_x_56) ;  /* 0xfffffffc00e08947 */ /* 0x002fea000383ffff */
[----:B------:R-:W-:Y:S05]  /*0160*/  EXIT ;  /* 0x000000000000794d */ /* 0x000fea0003800000 */
.L_x_57:
        /* <DEDUP_REMOVED lines=9> */
.L_x_131:


//--------------------- .text._Z19evaluateChromosomesP10chromosomePiS1_ii --------------------------
	.section	.text._Z19evaluateChromosomesP10chromosomePiS1_ii,"ax",@progbits
	.align	128
        .global         _Z19evaluateChromosomesP10chromosomePiS1_ii
        .type           _Z19evaluateChromosomesP10chromosomePiS1_ii,@function
        .size           _Z19evaluateChromosomesP10chromosomePiS1_ii,(.L_x_132 - _Z19evaluateChromosomesP10chromosomePiS1_ii)
        .other          _Z19evaluateChromosomesP10chromosomePiS1_ii,@"STO_CUDA_ENTRY STV_DEFAULT"
_Z19evaluateChromosomesP10chromosomePiS1_ii:
.text._Z19evaluateChromosomesP10chromosomePiS1_ii:
[----:B------:R-:W-:Y:S08]  /*0000*/  LDC R1, c[0x0][0x37c] ;  /* 0x0000df00ff017b82 */ /* 0x000ff00000000800 */
[----:B------:R-:W0:Y:S01]  /*0010*/  LDC.64 R2, c[0x4][0x40] ;  /* 0x01001000ff027b82 */ /* 0x000e220000000a00 */
[----:B------:R-:W0:Y:S02]  /*0020*/  LDCU.64 UR14, c[0x0][0x358] ;  /* 0x00006b00ff0e77ac */ /* 0x000e240008000a00 */
[----:B0-----:R-:W2:Y:S05]  /*0030*/  LDG.E R5, desc[UR14][R2.64] ;  /* 0x0000000e02057981 */ /* 0x001eaa000c1e1900 */
[----:B------:R-:W0:Y:S01]  /*0040*/  S2UR UR4, SR_CTAID.X ;  /* 0x00000000000479c3 */ /* 0x000e220000002500 */
[----:B------:R-:W0:Y:S07]  /*0050*/  S2R R14, SR_TID.X ;  /* 0x00000000000e7919 */ /* 0x000e2e0000002100 */
[----:B------:R-:W0:Y:S01]  /*0060*/  LDC R13, c[0x0][0x360] ;  /* 0x0000d800ff0d7b82 */ /* 0x000e220000000800 */
[----:B------:R-:W1:Y:S01]  /*0070*/  LDCU UR5, c[0x0][0x370] ;  /* 0x00006e00ff0577ac */ /* 0x000e620008000800 */
[----:B0-----:R-:W-:-:S02]  /*0080*/  IMAD R14, R13, UR4, R14 ;  /* 0x000000040d0e7c24 */ /* 0x001fc4000f8e020e */
[----:B-1----:R-:W-:-:S03]  /*0090*/  IMAD R13, R13, UR5, RZ ;  /* 0x000000050d0d7c24 */ /* 0x002fc6000f8e02ff */
[----:B--2---:R-:W-:-:S13]  /*00a0*/  ISETP.GE.AND P0, PT, R14, R5, PT ;  /* 0x000000050e00720c */ /* 0x004fda0003f06270 */
[----:B------:R-:W-:Y:S05]  /*00b0*/  @P0 EXIT ;  /* 0x000000000000094d */ /* 0x000fea0003800000 */
[----:B------:R-:W0:Y:S01]  /*00c0*/  LDCU UR4, c[0x0][0x398] ;  /* 0x00007300ff0477ac */ /* 0x000e220008000800 */
[----:B------:R-:W1:Y:S01]  /*00d0*/  LDC.64 R6, c[0x0][0x380] ;  /* 0x0000e000ff067b82 */ /* 0x000e620000000a00 */
[----:B0-----:R-:W-:-:S09]  /*00e0*/  UISETP.GT.AND UP0, UPT, UR4, URZ, UPT ;  /* 0x000000ff0400728c */ /* 0x001fd2000bf04270 */
[----:B------:R-:W-:Y:S05]  /*00f0*/  BRA.U UP0, `(.L_x_58) ;  /* 0x0000000100207547 */ /* 0x000fea000b800000 */
.L_x_59:
[----:B------:R-:W-:Y:S02]  /*0100*/  IMAD.MOV.U32 R11, RZ, RZ, 0x1 ;  /* 0x00000001ff0b7424 */ /* 0x000fe400078e00ff */
[----:B-1----:R-:W-:-:S05]  /*0110*/  IMAD.WIDE R4, R14, 0x10, R6 ;  /* 0x000000100e047825 */ /* 0x002fca00078e0206 */
[----:B------:R0:W-:Y:S04]  /*0120*/  STG.E desc[UR14][R4.64], R11 ;  /* 0x0000000b04007986 */ /* 0x0001e8000c10190e */
[----:B------:R-:W2:Y:S01]  /*0130*/  LDG.E R9, desc[UR14][R2.64] ;  /* 0x0000000e02097981 */ /* 0x000ea2000c1e1900 */
[----:B------:R-:W-:-:S05]  /*0140*/  IMAD.IADD R14, R13, 0x1, R14 ;  /* 0x000000010d0e7824 */ /* 0x000fca00078e020e */
[----:B--2---:R-:W-:-:S13]  /*0150*/  ISETP.GE.AND P0, PT, R14, R9, PT ;  /* 0x000000090e00720c */ /* 0x004fda0003f06270 */
[----:B0-----:R-:W-:Y:S05]  /*0160*/  @!P0 BRA `(.L_x_59) ;  /* 0xfffffffc00e48947 */ /* 0x001fea000383ffff */
[----:B------:R-:W-:Y:S05]  /*0170*/  EXIT ;  /* 0x000000000000794d */ /* 0x000fea0003800000 */
.L_x_58:
[----:B------:R-:W-:Y:S02]  /*0180*/  ULOP3.LUT UR12, UR4, 0x7, URZ, 0xc0, !UPT ;  /* 0x00000007040c7892 */ /* 0x000fe4000f8ec0ff */
[----:B------:R-:W-:Y:S02]  /*0190*/  ULOP3.LUT UR13, UR4, 0x7ffffff8, URZ, 0xc0, !UPT ;  /* 0x7ffffff8040d7892 */ /* 0x000fe4000f8ec0ff */
[----:B------:R-:W-:Y:S02]  /*01a0*/  UIADD3 UR5, UPT, UPT, UR12, -0x1, URZ ;  /* 0xffffffff0c057890 */ /* 0x000fe4000fffe0ff */
[----:B------:R-:W-:Y:S02]  /*01b0*/  ULOP3.LUT UR4, UR4, 0x3, URZ, 0xc0, !UPT ;  /* 0x0000000304047892 */ /* 0x000fe4000f8ec0ff */
[----:B------:R-:W-:Y:S02]  /*01c0*/  UIADD3 UR16, UPT, UPT, -UR13, URZ, URZ ;  /* 0x000000ff0d107290 */ /* 0x000fe4000fffe1ff */
[----:B------:R-:W-:-:S11]  /*01d0*/  UISETP.GE.U32.AND UP0, UPT, UR5, 0x3, UPT ;  /* 0x000000030500788c */ /* 0x000fd6000bf06070 */
.L_x_65:
[----:B------:R-:W0:Y:S01]  /*01e0*/  LDC.64 R2, c[0x0][0x380] ;  /* 0x0000e000ff027b82 */ /* 0x000e220000000a00 */
[----:B------:R-:W2:Y:S01]  /*01f0*/  LDCU UR5, c[0x0][0x398] ;  /* 0x00007300ff0577ac */ /* 0x000ea20008000800 */
[----:B0-----:R-:W-:-:S05]  /*0200*/  IMAD.WIDE R2, R14, 0x10, R2 ;  /* 0x000000100e027825 */ /* 0x001fca00078e0202 */
[----:B------:R0:W5:Y:S01]  /*0210*/  LDG.E.64 R4, desc[UR14][R2.64+0x8] ;  /* 0x0000080e02047981 */ /* 0x000162000c1e1b00 */
[----:B--2---:R-:W-:Y:S01]  /*0220*/  UISETP.GE.U32.AND UP1, UPT, UR5, 0x8, UPT ;  /* 0x000000080500788c */ /* 0x004fe2000bf26070 */
[----:B-1----:R-:W-:Y:S02]  /*0230*/  HFMA2 R7, -RZ, RZ, 0, 0 ;  /* 0x00000000ff077431 */ /* 0x002fe400000001ff */
[----:B------:R-:W-:Y:S02]  /*0240*/  IMAD.MOV.U32 R12, RZ, RZ, RZ ;  /* 0x000000ffff0c7224 */ /* 0x000fe400078e00ff */
[----:B------:R-:W-:-:S04]  /*0250*/  IMAD.MOV.U32 R0, RZ, RZ, RZ ;  /* 0x000000ffff007224 */ /* 0x000fc800078e00ff */
[----:B0-----:R-:W-:Y:S05]  /*0260*/  BRA.U !UP1, `(.L_x_60) ;  /* 0x0000000509287547 */ /* 0x001fea000b800000 */
[----:B------:R-:W0:Y:S01]  /*0270*/  LDCU.64 UR8, c[0x0][0x388] ;  /* 0x00007100ff0877ac */ /* 0x000e220008000a00 */
[----:B-----5:R-:W-:Y:S01]  /*0280*/  IADD3 R6, P0, PT, R4, 0x10, RZ ;  /* 0x0000001004067810 */ /* 0x020fe20007f1e0ff */
[----:B------:R-:W-:Y:S01]  /*0290*/  IMAD.U32 R15, RZ, RZ, UR16 ;  /* 0x00000010ff0f7e24 */ /* 0x000fe2000f8e00ff */
[----:B------:R-:W-:Y:S01]  /*02a0*/  MOV R12, RZ ;  /* 0x000000ff000c7202 */ /* 0x000fe20000000f00 */
[----:B------:R-:W1:Y:S01]  /*02b0*/  LDCU.64 UR10, c[0x0][0x390] ;  /* 0x00007200ff0a77ac */ /* 0x000e620008000a00 */
[----:B------:R-:W-:Y:S01]  /*02c0*/  IMAD.MOV.U32 R0, RZ, RZ, RZ ;  /* 0x000000ffff007224 */ /* 0x000fe200078e00ff */
[----:B------:R-:W-:Y:S01]  /*02d0*/  IADD3.X R7, PT, PT, RZ, R5, RZ, P0, !PT ;  /* 0x00000005ff077210 */ /* 0x000fe200007fe4ff */
[----:B0-----:R-:W-:Y:S02]  /*02e0*/  UIADD3 UR7, UP1, UPT, UR8, 0x10, URZ ;  /* 0x0000001008077890 */ /* 0x001fe4000ff3e0ff */
[----:B-1----:R-:W-:Y:S02]  /*02f0*/  UIADD3 UR5, UP2, UPT, UR10, 0x10, URZ ;  /* 0x000000100a057890 */ /* 0x002fe4000ff5e0ff */
[----:B------:R-:W-:-:S02]  /*0300*/  UIADD3.X UR8, UPT, UPT, URZ, UR9, URZ, UP1, !UPT ;  /* 0x00000009ff087290 */ /* 0x000fc40008ffe4ff */
[----:B------:R-:W-:Y:S01]  /*0310*/  IMAD.U32 R10, RZ, RZ, UR7 ;  /* 0x00000007ff0a7e24 */ /* 0x000fe2000f8e00ff */
[----:B------:R-:W-:Y:S01]  /*0320*/  UIADD3.X UR6, UPT, UPT, URZ, UR11, URZ, UP2, !UPT ;  /* 0x0000000bff067290 */ /* 0x000fe200097fe4ff */
[----:B------:R-:W-:Y:S02]  /*0330*/  IMAD.U32 R8, RZ, RZ, UR5 ;  /* 0x00000005ff087e24 */ /* 0x000fe4000f8e00ff */
[----:B------:R-:W-:-:S03]  /*0340*/  MOV R11, UR8 ;  /* 0x00000008000b7c02 */ /* 0x000fc60008000f00 */
[----:B------:R-:W-:-:S07]  /*0350*/  IMAD.U32 R21, RZ, RZ, UR6 ;  /* 0x00000006ff157e24 */ /* 0x000fce000f8e00ff */
.L_x_61:
[----:B------:R-:W2:Y:S04]  /*0360*/  LDG.E R16, desc[UR14][R6.64+-0x10] ;  /* 0xfffff00e06107981 */ /* 0x000ea8000c1e1900 */
[----:B------:R-:W3:Y:S04]  /*0370*/  LDG.E R9, desc[UR14][R6.64+-0xc] ;  /* 0xfffff40e06097981 */ /* 0x000ee8000c1e1900 */
[----:B------:R-:W4:Y:S04]  /*0380*/  LDG.E R17, desc[UR14][R6.64+-0x8] ;  /* 0xfffff80e06117981 */ /* 0x000f28000c1e1900 */
[----:B------:R-:W5:Y:S04]  /*0390*/  LDG.E R18, desc[UR14][R6.64] ;  /* 0x0000000e06127981 */ /* 0x000f68000c1e1900 */
[----:B------:R-:W5:Y:S04]  /*03a0*/  LDG.E R19, desc[UR14][R6.64+0x4] ;  /* 0x0000040e06137981 */ /* 0x000f68000c1e1900 */
[----:B------:R-:W5:Y:S04]  /*03b0*/  LDG.E R20, desc[UR14][R6.64+0x8] ;  /* 0x0000080e06147981 */ /* 0x000f68000c1e1900 */
[----:B------:R-:W5:Y:S01]  /*03c0*/  LDG.E R22, desc[UR14][R6.64+0xc] ;  /* 0x00000c0e06167981 */ /* 0x000f62000c1e1900 */
[----:B--2---:R-:W-:-:S03]  /*03d0*/  ISETP.NE.AND P6, PT, R16, 0x1, PT ;  /* 0x000000011000780c */ /* 0x004fc60003fc5270 */
[----:B------:R-:W2:Y:S01]  /*03e0*/  LDG.E R16, desc[UR14][R6.64+-0x4] ;  /* 0xfffffc0e06107981 */ /* 0x000ea2000c1e1900 */
[----:B---3--:R-:W-:Y:S01]  /*03f0*/  ISETP.NE.AND P0, PT, R9, 0x1, PT ;  /* 0x000000010900780c */ /* 0x008fe20003f05270 */
[----:B------:R-:W-:-:S08]  /*0400*/  IMAD.MOV.U32 R9, RZ, RZ, R21 ;  /* 0x000000ffff097224 */ /* 0x000fd000078e0015 */
[----:B------:R-:W3:Y:S01]  /*0410*/  @!P6 LDG.E R25, desc[UR14][R10.64+-0x10] ;  /* 0xfffff00e0a19e981 */ /* 0x000ee2000c1e1900 */
[----:B----4-:R-:W-:-:S03]  /*0420*/  ISETP.NE.AND P1, PT, R17, 0x1, PT ;  /* 0x000000011100780c */ /* 0x010fc60003f25270 */
[----:B------:R-:W4:Y:S04]  /*0430*/  @!P6 LDG.E R29, desc[UR14][R8.64+-0x10] ;  /* 0xfffff00e081de981 */ /* 0x000f28000c1e1900 */
[----:B------:R-:W4:Y:S04]  /*0440*/  @!P0 LDG.E R21, desc[UR14][R10.64+-0xc] ;  /* 0xfffff40e0a158981 */ /* 0x000f28000c1e1900 */
[----:B------:R-:W4:Y:S04]  /*0450*/  @!P0 LDG.E R23, desc[UR14][R8.64+-0xc] ;  /* 0xfffff40e08178981 */ /* 0x000f28000c1e1900 */
[----:B------:R-:W4:Y:S01]  /*0460*/  @!P1 LDG.E R17, desc[UR14][R10.64+-0x8] ;  /* 0xfffff80e0a119981 */ /* 0x000f22000c1e1900 */
[----:B-----5:R-:W-:-:S02]  /*0470*/  ISETP.NE.AND P3, PT, R18, 0x1, PT ;  /* 0x000000011200780c */ /* 0x020fc40003f65270 */
[----:B------:R-:W-:Y:S02]  /*0480*/  ISETP.NE.AND P4, PT, R19, 0x1, PT ;  /* 0x000000011300780c */ /* 0x000fe40003f85270 */
[----:B------:R-:W5:Y:S01]  /*0490*/  @!P1 LDG.E R19, desc[UR14][R8.64+-0x8] ;  /* 0xfffff80e08139981 */ /* 0x000f62000c1e1900 */
[----:B------:R-:W-:-:S10]  /*04a0*/  ISETP.NE.AND P5, PT, R20, 0x1, PT ;  /* 0x000000011400780c */ /* 0x000fd40003fa5270 */
[----:B------:R-:W5:Y:S04]  /*04b0*/  @!P4 LDG.E R18, desc[UR14][R10.64+0x4] ;  /* 0x0000040e0a12c981 */ /* 0x000f68000c1e1900 */
[----:B------:R-:W5:Y:S01]  /*04c0*/  @!P4 LDG.E R20, desc[UR14][R8.64+0x4] ;  /* 0x0000040e0814c981 */ /* 0x000f62000c1e1900 */
[----:B--2---:R-:W-:-:S03]  /*04d0*/  ISETP.NE.AND P2, PT, R16, 0x1, PT ;  /* 0x000000011000780c */ /* 0x004fc60003f45270 */
[----:B------:R-:W2:Y:S01]  /*04e0*/  @!P3 LDG.E R16, desc[UR14][R8.64] ;  /* 0x0000000e0810b981 */ /* 0x000ea2000c1e1900 */
[----:B---3--:R-:W-:-:S09]  /*04f0*/  @!P6 IADD3 R0, PT, PT, R0, R25, RZ ;  /* 0x000000190000e210 */ /* 0x008fd20007ffe0ff */
[----:B------:R-:W3:Y:S04]  /*0500*/  @!P2 LDG.E R25, desc[UR14][R10.64+-0x4] ;  /* 0xfffffc0e0a19a981 */ /* 0x000ee8000c1e1900 */
[----:B------:R-:W2:Y:S01]  /*0510*/  @!P2 LDG.E R27, desc[UR14][R8.64+-0x4] ;  /* 0xfffffc0e081ba981 */ /* 0x000ea2000c1e1900 */
[----:B----4-:R-:W-:Y:S01]  /*0520*/  @!P6 IMAD.IADD R12, R12, 0x1, R29 ;  /* 0x000000010c0ce824 */ /* 0x010fe200078e021d */
[----:B------:R-:W-:Y:S02]  /*0530*/  ISETP.NE.AND P6, PT, R22, 0x1, PT ;  /* 0x000000011600780c */ /* 0x000fe40003fc5270 */
[----:B------:R-:W4:Y:S01]  /*0540*/  @!P3 LDG.E R29, desc[UR14][R10.64] ;  /* 0x0000000e0a1db981 */ /* 0x000f22000c1e1900 */
[----:B------:R-:W-:Y:S01]  /*0550*/  @!P0 IMAD.IADD R0, R0, 0x1, R21 ;  /* 0x0000000100008824 */ /* 0x000fe200078e0215 */
[----:B------:R-:W-:-:S02]  /*0560*/  @!P0 IADD3 R12, PT, PT, R12, R23, RZ ;  /* 0x000000170c0c8210 */ /* 0x000fc40007ffe0ff */
[----:B------:R-:W4:Y:S04]  /*0570*/  @!P5 LDG.E R21, desc[UR14][R10.64+0x8] ;  /* 0x0000080e0a15d981 */ /* 0x000f28000c1e1900 */
[----:B------:R-:W4:Y:S01]  /*0580*/  @!P5 LDG.E R23, desc[UR14][R8.64+0x8] ;  /* 0x0000080e0817d981 */ /* 0x000f22000c1e1900 */
[----:B------:R-:W-:-:S03]  /*0590*/  @!P1 IMAD.IADD R0, R0, 0x1, R17 ;  /* 0x0000000100009824 */ /* 0x000fc600078e0211 */
[----:B------:R0:W4:Y:S04]  /*05a0*/  @!P6 LDG.E R17, desc[UR14][R10.64+0xc] ;  /* 0x00000c0e0a11e981 */ /* 0x000128000c1e1900 */
[----:B------:R1:W4:Y:S01]  /*05b0*/  @!P6 LDG.E R22, desc[UR14][R8.64+0xc] ;  /* 0x00000c0e0816e981 */ /* 0x000322000c1e1900 */
[----:B-----5:R-:W-:Y:S02]  /*05c0*/  @!P1 IMAD.IADD R12, R12, 0x1, R19 ;  /* 0x000000010c0c9824 */ /* 0x020fe400078e0213 */
[----:B------:R-:W-:Y:S01]  /*05d0*/  VIADD R15, R15, 0x8 ;  /* 0x000000080f0f7836 */ /* 0x000fe20000000000 */
[----:B------:R-:W-:-:S05]  /*05e0*/  IADD3 R6, P0, PT, R6, 0x20, RZ ;  /* 0x0000002006067810 */ /* 0x000fca0007f1e0ff */
[----:B------:R-:W-:Y:S01]  /*05f0*/  IMAD.X R7, RZ, RZ, R7, P0 ;  /* 0x000000ffff077224 */ /* 0x000fe200000e0607 */
[----:B0-----:R-:W-:Y:S02]  /*0600*/  IADD3 R10, P0, PT, R10, 0x20, RZ ;  /* 0x000000200a0a7810 */ /* 0x001fe40007f1e0ff */
[----:B-1----:R-:W-:-:S03]  /*0610*/  IADD3 R8, P1, PT, R8, 0x20, RZ ;  /* 0x0000002008087810 */ /* 0x002fc60007f3e0ff */
[----:B------:R-:W-:Y:S01]  /*0620*/  IMAD.X R11, RZ, RZ, R11, P0 ;  /* 0x000000ffff0b7224 */ /* 0x000fe200000e060b */
[----:B---3--:R-:W-:Y:S01]  /*0630*/  @!P2 IADD3 R0, PT, PT, R0, R25, RZ ;  /* 0x000000190000a210 */ /* 0x008fe20007ffe0ff */
[----:B--2---:R-:W-:Y:S01]  /*0640*/  @!P2 IMAD.IADD R12, R12, 0x1, R27 ;  /* 0x000000010c0ca824 */ /* 0x004fe200078e021b */
[----:B------:R-:W-:-:S03]  /*0650*/  ISETP.NE.AND P2, PT, R15, RZ, PT ;  /* 0x000000ff0f00720c */ /* 0x000fc60003f45270 */
[----:B----4-:R-:W-:Y:S01]  /*0660*/  @!P3 IMAD.IADD R0, R0, 0x1, R29 ;  /* 0x000000010000b824 */ /* 0x010fe200078e021d */
[----:B------:R-:W-:-:S04]  /*0670*/  @!P3 IADD3 R12, PT, PT, R12, R16, RZ ;  /* 0x000000100c0cb210 */ /* 0x000fc80007ffe0ff */
[----:B------:R-:W-:Y:S01]  /*0680*/  @!P4 IADD3 R0, PT, PT, R0, R18, RZ ;  /* 0x000000120000c210 */ /* 0x000fe20007ffe0ff */
[----:B------:R-:W-:-:S04]  /*0690*/  @!P4 IMAD.IADD R12, R12, 0x1, R20 ;  /* 0x000000010c0cc824 */ /* 0x000fc800078e0214 */
[----:B------:R-:W-:Y:S01]  /*06a0*/  @!P5 IMAD.IADD R0, R0, 0x1, R21 ;  /* 0x000000010000d824 */ /* 0x000fe200078e0215 */
[----:B------:R-:W-:Y:S02]  /*06b0*/  @!P5 IADD3 R12, PT, PT, R12, R23, RZ ;  /* 0x000000170c0cd210 */ /* 0x000fe40007ffe0ff */
[----:B------:R-:W-:Y:S01]  /*06c0*/  IADD3.X R21, PT, PT, RZ, R9, RZ, P1, !PT ;  /* 0x00000009ff157210 */ /* 0x000fe20000ffe4ff */
[----:B------:R-:W-:Y:S01]  /*06d0*/  @!P6 IMAD.IADD R0, R0, 0x1, R17 ;  /* 0x000000010000e824 */ /* 0x000fe200078e0211 */
[----:B------:R-:W-:Y:S01]  /*06e0*/  @!P6 IADD3 R12, PT, PT, R12, R22, RZ ;  /* 0x000000160c0ce210 */ /* 0x000fe20007ffe0ff */
[----:B------:R-:W-:Y:S06]  /*06f0*/  @P2 BRA `(.L_x_61) ;  /* 0xfffffffc00182947 */ /* 0x000fec000383ffff */
[----:B------:R-:W-:-:S07]  /*0700*/  IMAD.U32 R7, RZ, RZ, UR13 ;  /* 0x0000000dff077e24 */ /* 0x000fce000f8e00ff */
.L_x_60:
[----:B------:R-:W-:-:S09]  /*0710*/  UISETP.NE.AND UP1, UPT, UR12, URZ, UPT ;  /* 0x000000ff0c00728c */ /* 0x000fd2000bf25270 */
[----:B------:R-:W-:Y:S05]  /*0720*/  BRA.U !UP1, `(.L_x_62) ;  /* 0x00000005090c7547 */ /* 0x000fea000b800000 */
[----:B------:R-:W-:Y:S01]  /*0730*/  UISETP.NE.AND UP1, UPT, UR4, URZ, UPT ;  /* 0x000000ff0400728c */ /* 0x000fe2000bf25270 */
[----:B------:R-:W-:Y:S10]  /*0740*/  BRA.U !UP0, `(.L_x_63) ;  /* 0x0000000108787547 */ /* 0x000ff4000b800000 */
[C---:B-----5:R-:W-:Y:S01]  /*0750*/  IMAD.WIDE.U32 R16, R7.reuse, 0x4, R4 ;  /* 0x0000000407107825 */ /* 0x060fe200078e0004 */
[----:B------:R-:W0:Y:S04]  /*0760*/  LDC.64 R10, c[0x0][0x390] ;  /* 0x0000e400ff0a7b82 */ /* 0x000e280000000a00 */
[----:B------:R-:W2:Y:S04]  /*0770*/  LDG.E R19, desc[UR14][R16.64] ;  /* 0x0000000e10137981 */ /* 0x000ea8000c1e1900 */
[----:B------:R-:W3:Y:S01]  /*0780*/  LDG.E R6, desc[UR14][R16.64+0x4] ;  /* 0x0000040e10067981 */ /* 0x000ee2000c1e1900 */
[----:B------:R-:W1:Y:S03]  /*0790*/  LDC.64 R8, c[0x0][0x388] ;  /* 0x0000e200ff087b82 */ /* 0x000e660000000a00 */
[----:B------:R-:W4:Y:S04]  /*07a0*/  LDG.E R15, desc[UR14][R16.64+0x8] ;  /* 0x0000080e100f7981 */ /* 0x000f28000c1e1900 */
[----:B------:R-:W4:Y:S01]  /*07b0*/  LDG.E R18, desc[UR14][R16.64+0xc] ;  /* 0x00000c0e10127981 */ /* 0x000f22000c1e1900 */
[----:B0-----:R-:W-:-:S04]  /*07c0*/  IMAD.WIDE.U32 R10, R7, 0x4, R10 ;  /* 0x00000004070a7825 */ /* 0x001fc800078e000a */
[----:B-1----:R-:W-:Y:S01]  /*07d0*/  IMAD.WIDE.U32 R8, R7, 0x4, R8 ;  /* 0x0000000407087825 */ /* 0x002fe200078e0008 */
[----:B--2---:R-:W-:Y:S02]  /*07e0*/  ISETP.NE.AND P0, PT, R19, 0x1, PT ;  /* 0x000000011300780c */ /* 0x004fe40003f05270 */
[----:B---3--:R-:W-:Y:S02]  /*07f0*/  ISETP.NE.AND P1, PT, R6, 0x1, PT ;  /* 0x000000010600780c */ /* 0x008fe40003f25270 */
[----:B----4-:R-:W-:Y:S02]  /*0800*/  ISETP.NE.AND P2, PT, R15, 0x1, PT ;  /* 0x000000010f00780c */ /* 0x010fe40003f45270 */
[----:B------:R-:W-:-:S07]  /*0810*/  ISETP.NE.AND P3, PT, R18, 0x1, PT ;  /* 0x000000011200780c */ /* 0x000fce0003f65270 */
[----:B------:R-:W2:Y:S04]  /*0820*/  @!P0 LDG.E R19, desc[UR14][R10.64] ;  /* 0x0000000e0a138981 */ /* 0x000ea8000c1e1900 */
[----:B------:R-:W3:Y:S04]  /*0830*/  @!P0 LDG.E R15, desc[UR14][R8.64] ;  /* 0x0000000e080f8981 */ /* 0x000ee8000c1e1900 */
[----:B------:R-:W4:Y:S04]  /*0840*/  @!P1 LDG.E R21, desc[UR14][R10.64+0x4] ;  /* 0x0000040e0a159981 */ /* 0x000f28000c1e1900 */
[----:B------:R-:W4:Y:S04]  /*0850*/  @!P1 LDG.E R17, desc[UR14][R8.64+0x4] ;  /* 0x0000040e08119981 */ /* 0x000f28000c1e1900 */
[----:B------:R-:W4:Y:S04]  /*0860*/  @!P2 LDG.E R25, desc[UR14][R10.64+0x8] ;  /* 0x0000080e0a19a981 */ /* 0x000f28000c1e1900 */
[----:B------:R-:W4:Y:S04]  /*0870*/  @!P2 LDG.E R23, desc[UR14][R8.64+0x8] ;  /* 0x0000080e0817a981 */ /* 0x000f28000c1e1900 */
[----:B------:R-:W4:Y:S04]  /*0880*/  @!P3 LDG.E R27, desc[UR14][R8.64+0xc] ;  /* 0x00000c0e081bb981 */ /* 0x000f28000c1e1900 */
[----:B------:R-:W4:Y:S01]  /*0890*/  @!P3 LDG.E R29, desc[UR14][R10.64+0xc] ;  /* 0x00000c0e0a1db981 */ /* 0x000f22000c1e1900 */
[----:B------:R-:W-:-:S02]  /*08a0*/  VIADD R7, R7, 0x4 ;  /* 0x0000000407077836 */ /* 0x000fc40000000000 */
[----:B--2---:R-:W-:Y:S01]  /*08b0*/  @!P0 IMAD.IADD R12, R12, 0x1, R19 ;  /* 0x000000010c0c8824 */ /* 0x004fe200078e0213 */
[----:B---3--:R-:W-:-:S03]  /*08c0*/  @!P0 IADD3 R0, PT, PT, R0, R15, RZ ;  /* 0x0000000f00008210 */ /* 0x008fc60007ffe0ff */
[----:B----4-:R-:W-:Y:S01]  /*08d0*/  @!P1 IMAD.IADD R12, R12, 0x1, R21 ;  /* 0x000000010c0c9824 */ /* 0x010fe200078e0215 */
[----:B------:R-:W-:-:S03]  /*08e0*/  @!P1 IADD3 R0, PT, PT, R0, R17, RZ ;  /* 0x0000001100009210 */ /* 0x000fc60007ffe0ff */
[----:B------:R-:W-:Y:S01]  /*08f0*/  @!P2 IMAD.IADD R12, R12, 0x1, R25 ;  /* 0x000000010c0ca824 */ /* 0x000fe200078e0219 */
[----:B------:R-:W-:-:S04]  /*0900*/  @!P2 IADD3 R0, PT, PT, R0, R23, RZ ;  /* 0x000000170000a210 */ /* 0x000fc80007ffe0ff */
[----:B------:R-:W-:Y:S02]  /*0910*/  @!P3 IADD3 R0, PT, PT, R0, R27, RZ ;  /* 0x0000001b0000b210 */ /* 0x000fe40007ffe0ff */
[----:B------:R-:W-:-:S07]  /*0920*/  @!P3 IADD3 R12, PT, PT, R12, R29, RZ ;  /* 0x0000001d0c0cb210 */ /* 0x000fce0007ffe0ff */
.L_x_63:
[----:B------:R-:W-:Y:S05]  /*0930*/  BRA.U !UP1, `(.L_x_62) ;  /* 0x0000000109887547 */ /* 0x000fea000b800000 */
[----:B------:R-:W0:Y:S01]  /*0940*/  LDCU UR5, c[0x0][0x398] ;  /* 0x00007300ff0577ac */ /* 0x000e220008000800 */
[----:B------:R-:W-:Y:S02]  /*0950*/  UISETP.NE.AND UP1, UPT, UR4, 0x1, UPT ;  /* 0x000000010400788c */ /* 0x000fe4000bf25270 */
[----:B0-----:R-:W-:-:S07]  /*0960*/  ULOP3.LUT UP2, URZ, UR5, 0x1, URZ, 0xc0, !UPT ;  /* 0x0000000105ff7892 */ /* 0x001fce000f84c0ff */
[----:B------:R-:W-:Y:S05]  /*0970*/  BRA.U !UP1, `(.L_x_64) ;  /* 0x0000000109487547 */ /* 0x000fea000b800000 */
[C---:B-----5:R-:W-:Y:S01]  /*0980*/  IMAD.WIDE.U32 R8, R7.reuse, 0x4, R4 ;  /* 0x0000000407087825 */ /* 0x060fe200078e0004 */
[----:B------:R-:W0:Y:S04]  /*0990*/  LDC.64 R16, c[0x0][0x390] ;  /* 0x0000e400ff107b82 */ /* 0x000e280000000a00 */
[----:B------:R-:W2:Y:S04]  /*09a0*/  LDG.E R15, desc[UR14][R8.64] ;  /* 0x0000000e080f7981 */ /* 0x000ea8000c1e1900 */
[----:B------:R-:W3:Y:S01]  /*09b0*/  LDG.E R6, desc[UR14][R8.64+0x4] ;  /* 0x0000040e08067981 */ /* 0x000ee2000c1e1900 */
[----:B------:R-:W1:Y:S01]  /*09c0*/  LDC.64 R10, c[0x0][0x388] ;  /* 0x0000e200ff0a7b82 */ /* 0x000e620000000a00 */
[----:B0-----:R-:W-:-:S04]  /*09d0*/  IMAD.WIDE.U32 R16, R7, 0x4, R16 ;  /* 0x0000000407107825 */ /* 0x001fc800078e0010 */
[----:B-1----:R-:W-:Y:S01]  /*09e0*/  IMAD.WIDE.U32 R10, R7, 0x4, R10 ;  /* 0x00000004070a7825 */ /* 0x002fe200078e000a */
[----:B--2---:R-:W-:Y:S02]  /*09f0*/  ISETP.NE.AND P0, PT, R15, 0x1, PT ;  /* 0x000000010f00780c */ /* 0x004fe40003f05270 */
[----:B---3--:R-:W-:-:S11]  /*0a00*/  ISETP.NE.AND P1, PT, R6, 0x1, PT ;  /* 0x000000010600780c */ /* 0x008fd60003f25270 */
[----:B------:R-:W2:Y:S04]  /*0a10*/  @!P0 LDG.E R19, desc[UR14][R16.64] ;  /* 0x0000000e10138981 */ /* 0x000ea8000c1e1900 */
[----:B------:R-:W3:Y:S04]  /*0a20*/  @!P0 LDG.E R15, desc[UR14][R10.64] ;  /* 0x0000000e0a0f8981 */ /* 0x000ee8000c1e1900 */
[----:B------:R-:W4:Y:S04]  /*0a30*/  @!P1 LDG.E R21, desc[UR14][R10.64+0x4] ;  /* 0x0000040e0a159981 */ /* 0x000f28000c1e1900 */
[----:B------:R-:W4:Y:S01]  /*0a40*/  @!P1 LDG.E R23, desc[UR14][R16.64+0x4] ;  /* 0x0000040e10179981 */ /* 0x000f22000c1e1900 */
[----:B------:R-:W-:-:S02]  /*0a50*/  IADD3 R7, PT, PT, R7, 0x2, RZ ;  /* 0x0000000207077810 */ /* 0x000fc40007ffe0ff */
[----:B--2---:R-:W-:Y:S01]  /*0a60*/  @!P0 IADD3 R12, PT, PT, R12, R19, RZ ;  /* 0x000000130c0c8210 */ /* 0x004fe20007ffe0ff */
[----:B---3--:R-:W-:-:S04]  /*0a70*/  @!P0 IMAD.IADD R0, R0, 0x1, R15 ;  /* 0x0000000100008824 */ /* 0x008fc800078e020f */
[----:B----4-:R-:W-:Y:S02]  /*0a80*/  @!P1 IMAD.IADD R0, R0, 0x1, R21 ;  /* 0x0000000100009824 */ /* 0x010fe400078e0215 */
[----:B------:R-:W-:-:S07]  /*0a90*/  @!P1 IMAD.IADD R12, R12, 0x1, R23 ;  /* 0x000000010c0c9824 */ /* 0x000fce00078e0217 */
.L_x_64:
[----:B------:R-:W-:Y:S05]  /*0aa0*/  BRA.U !UP2, `(.L_x_62) ;  /* 0x000000010a2c7547 */ /* 0x000fea000b800000 */
[----:B-----5:R-:W-:-:S06]  /*0ab0*/  IMAD.WIDE.U32 R4, R7, 0x4, R4 ;  /* 0x0000000407047825 */ /* 0x020fcc00078e0004 */
[----:B------:R-:W2:Y:S02]  /*0ac0*/  LDG.E R4, desc[UR14][R4.64] ;  /* 0x0000000e04047981 */ /* 0x000ea4000c1e1900 */
[----:B--2---:R-:W-:-:S13]  /*0ad0*/  ISETP.NE.AND P0, PT, R4, 0x1, PT ;  /* 0x000000010400780c */ /* 0x004fda0003f05270 */
[----:B------:R-:W0:Y:S08]  /*0ae0*/  @!P0 LDC.64 R8, c[0x0][0x388] ;  /* 0x0000e200ff088b82 */ /* 0x000e300000000a00 */
[----:B------:R-:W1:Y:S01]  /*0af0*/  @!P0 LDC.64 R10, c[0x0][0x390] ;  /* 0x0000e400ff0a8b82 */ /* 0x000e620000000a00 */
[----:B0-----:R-:W-:-:S06]  /*0b00*/  @!P0 IMAD.WIDE.U32 R8, R7, 0x4, R8 ;  /* 0x0000000407088825 */ /* 0x001fcc00078e0008 */
[----:B------:R-:W2:Y:S01]  /*0b10*/  @!P0 LDG.E R9, desc[UR14][R8.64] ;  /* 0x0000000e08098981 */ /* 0x000ea2000c1e1900 */
[----:B-1----:R-:W-:-:S06]  /*0b20*/  @!P0 IMAD.WIDE.U32 R6, R7, 0x4, R10 ;  /* 0x0000000407068825 */ /* 0x002fcc00078e000a */
[----:B------:R-:W3:Y:S01]  /*0b30*/  @!P0 LDG.E R7, desc[UR14][R6.64] ;  /* 0x0000000e06078981 */ /* 0x000ee2000c1e1900 */
[----:B--2---:R-:W-:Y:S01]  /*0b40*/  @!P0 IADD3 R0, PT, PT, R0, R9, RZ ;  /* 0x0000000900008210 */ /* 0x004fe20007ffe0ff */
[----:B---3--:R-:W-:-:S07]  /*0b50*/  @!P0 IMAD.IADD R12, R12, 0x1, R7 ;  /* 0x000000010c0c8824 */ /* 0x008fce00078e0207 */
.L_x_62:
[----:B------:R-:W0:Y:S01]  /*0b60*/  LDCU UR5, c[0x0][0x39c] ;  /* 0x00007380ff0577ac */ /* 0x000e220008000800 */
[----:B-----5:R-:W1:Y:S01]  /*0b70*/  LDC.64 R4, c[0x4][0x40] ;  /* 0x01001000ff047b82 */ /* 0x020e620000000a00 */
[----:B------:R-:W-:Y:S02]  /*0b80*/  VIMNMX.U32 R12, PT, PT, R12, 0x1, !PT ;  /* 0x000000010c0c7848 */ /* 0x000fe40007fe0000 */
[----:B0-----:R-:W-:-:S04]  /*0b90*/  ISETP.GT.AND P0, PT, R0, UR5, PT ;  /* 0x0000000500007c0c */ /* 0x001fc8000bf04270 */
[----:B------:R-:W-:-:S05]  /*0ba0*/  SEL R7, R12, 0x1, !P0 ;  /* 0x000000010c077807 */ /* 0x000fca0004000000 */
[----:B------:R0:W-:Y:S04]  /*0bb0*/  STG.E desc[UR14][R2.64], R7 ;  /* 0x0000000702007986 */ /* 0x0001e8000c10190e */
[----:B-1----:R-:W2:Y:S01]  /*0bc0*/  LDG.E R5, desc[UR14][R4.64] ;  /* 0x0000000e04057981 */ /* 0x002ea2000c1e1900 */
[----:B------:R-:W-:-:S04]  /*0bd0*/  IADD3 R14, PT, PT, R13, R14, RZ ;  /* 0x0000000e0d0e7210 */ /* 0x000fc80007ffe0ff */
[----:B--2---:R-:W-:-:S13]  /*0be0*/  ISETP.GE.AND P0, PT, R14, R5, PT ;  /* 0x000000050e00720c */ /* 0x004fda0003f06270 */
[----:B0-----:R-:W-:Y:S05]  /*0bf0*/  @!P0 BRA `(.L_x_65) ;  /* 0xfffffff400788947 */ /* 0x001fea000383ffff */
[----:B------:R-:W-:Y:S05]  /*0c00*/  EXIT ;  /* 0x000000000000794d */ /* 0x000fea0003800000 */
.L_x_66:
        /* <DEDUP_REMOVED lines=15> */
.L_x_132:


//--------------------- .text._Z27evaluteChromosomesGeneLevelP10chromosomePiS1_S1_S1_S1_iii --------------------------
	.section	.text._Z27evaluteChromosomesGeneLevelP10chromosomePiS1_S1_S1_S1_iii,"ax",@progbits
	.align	128
        .global         _Z27evaluteChromosomesGeneLevelP10chromosomePiS1_S1_S1_S1_iii
        .type           _Z27evaluteChromosomesGeneLevelP10chromosomePiS1_S1_S1_S1_iii,@function
        .size           _Z27evaluteChromosomesGeneLevelP10chromosomePiS1_S1_S1_S1_iii,(.L_x_133 - _Z27evaluteChromosomesGeneLevelP10chromosomePiS1_S1_S1_S1_iii)
        .other          _Z27evaluteChromosomesGeneLevelP10chromosomePiS1_S1_S1_S1_iii,@"STO_CUDA_ENTRY STV_DEFAULT"
_Z27evaluteChromosomesGeneLevelP10chromosomePiS1_S1_S1_S1_iii:
.text._Z27evaluteChromosomesGeneLevelP10chromosomePiS1_S1_S1_S1_iii:
[----:B------:R-:W-:Y:S08]  /*0000*/  LDC R1, c[0x0][0x37c] ;  /* 0x0000df00ff017b82 */ /* 0x000ff00000000800 */
[----:B------:R-:W0:Y:S01]  /*0010*/  LDC R8, c[0x0][0x3b0] ;  /* 0x0000ec00ff087b82 */ /* 0x000e220000000800 */
[----:B------:R-:W1:Y:S01]  /*0020*/  S2R R7, SR_TID.X ;  /* 0x0000000000077919 */ /* 0x000e620000002100 */
[----:B------:R-:W2:Y:S01]  /*0030*/  LDCU UR6, c[0x0][0x3b8] ;  /* 0x00007700ff0677ac */ /* 0x000ea20008000800 */
[----:B------:R-:W-:Y:S05]  /*0040*/  BSSY.RECONVERGENT B0, `(.L_x_67) ;  /* 0x000003d000007945 */ /* 0x000fea0003800200 */
[----:B------:R-:W1:Y:S08]  /*0050*/  S2UR UR4, SR_CTAID.X ;  /* 0x00000000000479c3 */ /* 0x000e700000002500 */
[----:B------:R-:W1:Y:S01]  /*0060*/  LDC R6, c[0x0][0x360] ;  /* 0x0000d800ff067b82 */ /* 0x000e620000000800 */
[----:B0-----:R-:W-:-:S02]  /*0070*/  IABS R0, R8 ;  /* 0x0000000800007213 */ /* 0x001fc40000000000 */
[----:B------:R-:W-:Y:S02]  /*0080*/  LOP3.LUT R15, RZ, R8, RZ, 0x33, !PT ;  /* 0x00000008ff0f7212 */ /* 0x000fe400078e33ff */
[----:B------:R-:W0:Y:S01]  /*0090*/  I2F.RP R4, R0 ;  /* 0x0000000000047306 */ /* 0x000e220000209400 */
[----:B-1----:R-:W-:Y:S01]  /*00a0*/  IMAD R7, R6, UR4, R7 ;  /* 0x0000000406077c24 */ /* 0x002fe2000f8e0207 */
[----:B------:R-:W1:Y:S01]  /*00b0*/  LDCU.64 UR4, c[0x0][0x358] ;  /* 0x00006b00ff0477ac */ /* 0x000e620008000a00 */
[----:B--2---:R-:W-:-:S05]  /*00c0*/  IMAD R6, R8, UR6, RZ ;  /* 0x0000000608067c24 */ /* 0x004fca000f8e02ff */
[----:B0-----:R-:W0:Y:S01]  /*00d0*/  MUFU.RCP R4, R4 ;  /* 0x0000000400047308 */ /* 0x001e220000001000 */
[----:B------:R-:W-:Y:S02]  /*00e0*/  IABS R13, R7 ;  /* 0x00000007000d7213 */ /* 0x000fe40000000000 */
[----:B------:R-:W-:Y:S02]  /*00f0*/  ISETP.GE.AND P4, PT, R7, UR6, PT ;  /* 0x0000000607007c0c */ /* 0x000fe4000bf86270 */
[----:B0-----:R-:W-:-:S04]  /*0100*/  IADD3 R2, PT, PT, R4, 0xffffffe, RZ ;  /* 0x0ffffffe04027810 */ /* 0x001fc80007ffe0ff */
[----:B------:R0:W2:Y:S02]  /*0110*/  F2I.FTZ.U32.TRUNC.NTZ R3, R2 ;  /* 0x0000000200037305 */ /* 0x0000a4000021f000 */
[----:B0-----:R-:W-:Y:S02]  /*0120*/  HFMA2 R2, -RZ, RZ, 0, 0 ;  /* 0x00000000ff027431 */ /* 0x001fe400000001ff */
[----:B--2---:R-:W-:-:S04]  /*0130*/  IMAD.MOV R5, RZ, RZ, -R3 ;  /* 0x000000ffff057224 */ /* 0x004fc800078e0a03 */
[----:B------:R-:W-:-:S04]  /*0140*/  IMAD R5, R5, R0, RZ ;  /* 0x0000000005057224 */ /* 0x000fc800078e02ff */
[----:B------:R-:W-:Y:S01]  /*0150*/  IMAD.HI.U32 R3, R3, R5, R2 ;  /* 0x0000000503037227 */ /* 0x000fe200078e0002 */
[----:B------:R-:W-:-:S04]  /*0160*/  LOP3.LUT R5, R7, R8, RZ, 0x3c, !PT ;  /* 0x0000000807057212 */ /* 0x000fc800078e3cff */
[----:B------:R-:W-:Y:S01]  /*0170*/  ISETP.GE.AND P2, PT, R5, RZ, PT ;  /* 0x000000ff0500720c */ /* 0x000fe20003f46270 */
[----:B------:R-:W-:-:S04]  /*0180*/  IMAD.HI.U32 R4, R3, R13, RZ ;  /* 0x0000000d03047227 */ /* 0x000fc800078e00ff */
[----:B------:R-:W-:-:S04]  /*0190*/  IMAD.MOV R3, RZ, RZ, -R4 ;  /* 0x000000ffff037224 */ /* 0x000fc800078e0a04 */
[C---:B------:R-:W-:Y:S02]  /*01a0*/  IMAD R13, R0.reuse, R3, R13 ;  /* 0x00000003000d7224 */ /* 0x040fe400078e020d */
[----:B------:R-:W0:Y:S03]  /*01b0*/  LDC.64 R2, c[0x0][0x380] ;  /* 0x0000e000ff027b82 */ /* 0x000e260000000a00 */
[----:B------:R-:W-:-:S13]  /*01c0*/  ISETP.GT.U32.AND P1, PT, R0, R13, PT ;  /* 0x0000000d0000720c */ /* 0x000fda0003f24070 */
[----:B------:R-:W-:Y:S01]  /*01d0*/  @!P1 IADD3 R13, PT, PT, R13, -R0, RZ ;  /* 0x800000000d0d9210 */ /* 0x000fe20007ffe0ff */
[----:B------:R-:W-:Y:S01]  /*01e0*/  @!P1 VIADD R4, R4, 0x1 ;  /* 0x0000000104049836 */ /* 0x000fe20000000000 */
[----:B------:R-:W-:Y:S02]  /*01f0*/  ISETP.GE.AND P1, PT, R7, R6, PT ;  /* 0x000000060700720c */ /* 0x000fe40003f26270 */
[----:B------:R-:W-:-:S13]  /*0200*/  ISETP.GE.U32.AND P0, PT, R13, R0, PT ;  /* 0x000000000d00720c */ /* 0x000fda0003f06070 */
[----:B------:R-:W-:Y:S02]  /*0210*/  @P0 IADD3 R4, PT, PT, R4, 0x1, RZ ;  /* 0x0000000104040810 */ /* 0x000fe40007ffe0ff */
[----:B------:R-:W-:Y:S02]  /*0220*/  ISETP.NE.AND P0, PT, R8, RZ, PT ;  /* 0x000000ff0800720c */ /* 0x000fe40003f05270 */
[----:B------:R-:W-:-:S04]  /*0230*/  @!P2 IADD3 R4, PT, PT, -R4, RZ, RZ ;  /* 0x000000ff0404a210 */ /* 0x000fc80007ffe1ff */
[----:B------:R-:W-:-:S05]  /*0240*/  SEL R5, R15, R4, !P0 ;  /* 0x000000040f057207 */ /* 0x000fca0004000000 */
[----:B0-----:R-:W-:Y:S01]  /*0250*/  IMAD.WIDE R4, R5, 0x10, R2 ;  /* 0x0000001005047825 */ /* 0x001fe200078e0202 */
[----:B-1----:R-:W-:Y:S06]  /*0260*/  @P1 BRA `(.L_x_68) ;  /* 0x0000000000681947 */ /* 0x002fec0003800000 */
[----:B------:R-:W2:Y:S01]  /*0270*/  LDG.E.64 R8, desc[UR4][R4.64+0x8] ;  /* 0x0000080404087981 */ /* 0x000ea2000c1e1b00 */
[----:B------:R-:W0:Y:S01]  /*0280*/  LDC.64 R10, c[0x0][0x390] ;  /* 0x0000e400ff0a7b82 */ /* 0x000e220000000a00 */
[----:B------:R-:W-:Y:S02]  /*0290*/  ISETP.GE.AND P3, PT, R7, RZ, PT ;  /* 0x000000ff0700720c */ /* 0x000fe40003f66270 */
[----:B------:R-:W-:Y:S01]  /*02a0*/  ISETP.GT.U32.AND P2, PT, R0, R13, PT ;  /* 0x0000000d0000720c */ /* 0x000fe20003f44070 */
[----:B------:R-:W-:-:S04]  /*02b0*/  IMAD.IADD R0, R13, 0x1, -R0 ;  /* 0x000000010d007824 */ /* 0x000fc800078e0a00 */
[----:B------:R-:W1:Y:S01]  /*02c0*/  LDC.64 R16, c[0x0][0x398] ;  /* 0x0000e600ff107b82 */ /* 0x000e620000000a00 */
[----:B------:R-:W-:-:S05]  /*02d0*/  SEL R0, R0, R13, !P2 ;  /* 0x0000000d00007207 */ /* 0x000fca0005000000 */
[----:B------:R-:W-:Y:S02]  /*02e0*/  @!P3 IADD3 R0, PT, PT, -R0, RZ, RZ ;  /* 0x000000ff0000b210 */ /* 0x000fe40007ffe1ff */
[----:B------:R-:W3:Y:S02]  /*02f0*/  LDC.64 R12, c[0x0][0x3a8] ;  /* 0x0000ea00ff0c7b82 */ /* 0x000ee40000000a00 */
[----:B------:R-:W-:-:S05]  /*0300*/  SEL R19, R15, R0, !P0 ;  /* 0x000000000f137207 */ /* 0x000fca0004000000 */
[----:B0-----:R-:W-:-:S06]  /*0310*/  IMAD.WIDE R10, R19, 0x4, R10 ;  /* 0x00000004130a7825 */ /* 0x001fcc00078e020a */
[----:B------:R-:W4:Y:S01]  /*0320*/  LDG.E R11, desc[UR4][R10.64] ;  /* 0x000000040a0b7981 */ /* 0x000f22000c1e1900 */
[----:B--2---:R-:W-:-:S06]  /*0330*/  IMAD.WIDE R8, R19, 0x4, R8 ;  /* 0x0000000413087825 */ /* 0x004fcc00078e0208 */
[----:B------:R-:W4:Y:S01]  /*0340*/  LD.E R8, desc[UR4][R8.64] ;  /* 0x0000000408087980 */ /* 0x000f22000c101900 */
[----:B---3--:R-:W-:-:S04]  /*0350*/  IMAD.WIDE R12, R7, 0x4, R12 ;  /* 0x00000004070c7825 */ /* 0x008fc800078e020c */
[----:B----4-:R-:W-:Y:S02]  /*0360*/  IMAD R21, R8, R11, RZ ;  /* 0x0000000b08157224 */ /* 0x010fe400078e02ff */
[C---:B-1----:R-:W-:Y:S01]  /*0370*/  IMAD.WIDE R16, R19.reuse, 0x4, R16 ;  /* 0x0000000413107825 */ /* 0x042fe200078e0210 */
[----:B------:R-:W0:Y:S02]  /*0380*/  LDC.64 R8, c[0x0][0x3a0] ;  /* 0x0000e800ff087b82 */ /* 0x000e240000000a00 */
[----:B------:R1:W-:Y:S04]  /*0390*/  STG.E desc[UR4][R12.64], R21 ;  /* 0x000000150c007986 */ /* 0x0003e8000c101904 */
[----:B------:R-:W2:Y:S04]  /*03a0*/  LDG.E.64 R14, desc[UR4][R4.64+0x8] ;  /* 0x00000804040e7981 */ /* 0x000ea8000c1e1b00 */
[----:B------:R-:W3:Y:S01]  /*03b0*/  LDG.E R17, desc[UR4][R16.64] ;  /* 0x0000000410117981 */ /* 0x000ee2000c1e1900 */
[----:B--2---:R-:W-:-:S06]  /*03c0*/  IMAD.WIDE R14, R19, 0x4, R14 ;  /* 0x00000004130e7825 */ /* 0x004fcc00078e020e */
[----:B------:R-:W3:Y:S01]  /*03d0*/  LD.E R14, desc[UR4][R14.64] ;  /* 0x000000040e0e7980 */ /* 0x000ee2000c101900 */
[----:B0-----:R-:W-:-:S04]  /*03e0*/  IMAD.WIDE R8, R7, 0x4, R8 ;  /* 0x0000000407087825 */ /* 0x001fc800078e0208 */
[----:B---3--:R-:W-:-:S05]  /*03f0*/  IMAD R11, R14, R17, RZ ;  /* 0x000000110e0b7224 */ /* 0x008fca00078e02ff */
[----:B------:R1:W-:Y:S02]  /*0400*/  STG.E desc[UR4][R8.64], R11 ;  /* 0x0000000b08007986 */ /* 0x0003e4000c101904 */
.L_x_68:
[----:B------:R-:W-:Y:S05]  /*0410*/  BSYNC.RECONVERGENT B0 ;  /* 0x0000000000007941 */ /* 0x000fea0003800200 */
.L_x_67:
[----:B------:R-:W-:Y:S06]  /*0420*/  BAR.SYNC.DEFER_BLOCKING 0x0 ;  /* 0x0000000000007b1d */ /* 0x000fec0000010000 */
[----:B------:R-:W-:Y:S04]  /*0430*/  BSSY.RECONVERGENT B0, `(.L_x_69) ;  /* 0x000000a000007945 */ /* 0x000fe80003800200 */
[----:B------:R-:W-:Y:S05]  /*0440*/  @P1 BRA `(.L_x_70) ;  /* 0x0000000000201947 */ /* 0x000fea0003800000 */
[----:B-1----:R-:W0:Y:S08]  /*0450*/  LDC.64 R8, c[0x0][0x3a0] ;  /* 0x0000e800ff087b82 */ /* 0x002e300000000a00 */
[----:B------:R-:W1:Y:S01]  /*0460*/  LDC.64 R10, c[0x0][0x3a8] ;  /* 0x0000ea00ff0a7b82 */ /* 0x000e620000000a00 */
[----:B0-----:R-:W-:-:S06]  /*0470*/  IMAD.WIDE R8, R7, 0x4, R8 ;  /* 0x0000000407087825 */ /* 0x001fcc00078e0208 */
[----:B------:R-:W2:Y:S01]  /*0480*/  LDG.E R9, desc[UR4][R8.64] ;  /* 0x0000000408097981 */ /* 0x000ea2000c1e1900 */
[----:B-1----:R-:W-:-:S03]  /*0490*/  IMAD.WIDE R10, R7, 0x4, R10 ;  /* 0x00000004070a7825 */ /* 0x002fc600078e020a */
[----:B--2---:R0:W-:Y:S04]  /*04a0*/  REDG.E.ADD.STRONG.GPU desc[UR4][R4.64], R9 ;  /* 0x000000090400798e */ /* 0x0041e8000c12e104 */
[----:B------:R-:W2:Y:S04]  /*04b0*/  LDG.E R11, desc[UR4][R10.64] ;  /* 0x000000040a0b7981 */ /* 0x000ea8000c1e1900 */
[----:B--2---:R0:W-:Y:S02]  /*04c0*/  REDG.E.ADD.STRONG.GPU desc[UR4][R4.64+0x4], R11 ;  /* 0x0000040b0400798e */ /* 0x0041e4000c12e104 */
.L_x_70:
[----:B------:R-:W-:Y:S05]  /*04d0*/  BSYNC.RECONVERGENT B0 ;  /* 0x0000000000007941 */ /* 0x000fea0003800200 */
.L_x_69:
[----:B------:R-:W-:Y:S06]  /*04e0*/  BAR.SYNC.DEFER_BLOCKING 0x0 ;  /* 0x0000000000007b1d */ /* 0x000fec0000010000 */
[----:B------:R-:W-:Y:S05]  /*04f0*/  @P4 EXIT ;  /* 0x000000000000494d */ /* 0x000fea0003800000 */
[----:B------:R-:W-:Y:S01]  /*0500*/  IMAD.WIDE R2, R7, 0x10, R2 ;  /* 0x0000001007027825 */ /* 0x000fe200078e0202 */
[----:B------:R-:W2:Y:S04]  /*0510*/  LDCU UR6, c[0x0][0x3b4] ;  /* 0x00007680ff0677ac */ /* 0x000ea80008000800 */
[----:B------:R-:W2:Y:S02]  /*0520*/  LDG.E R0, desc[UR4][R2.64+0x4] ;  /* 0x0000040402007981 */ /* 0x000ea4000c1e1900 */
[----:B--2---:R-:W-:-:S13]  /*0530*/  ISETP.GT.AND P0, PT, R0, UR6, PT ;  /* 0x0000000600007c0c */ /* 0x004fda000bf04270 */
[----:B------:R-:W-:Y:S05]  /*0540*/  @!P0 EXIT ;  /* 0x000000000000894d */ /* 0x000fea0003800000 */
[----:B0-----:R-:W-:-:S05]  /*0550*/  MOV R5, 0x1 ;  /* 0x0000000100057802 */ /* 0x001fca0000000f00 */
[----:B------:R-:W-:Y:S01]  /*0560*/  STG.E desc[UR4][R2.64], R5 ;  /* 0x0000000502007986 */ /* 0x000fe2000c101904 */
[----:B------:R-:W-:Y:S05]  /*0570*/  EXIT ;  /* 0x000000000000794d */ /* 0x000fea0003800000 */
.L_x_71:
        /* <DEDUP_REMOVED lines=16> */
.L_x_133:


//--------------------- .text._Z21initializeChromosomesP10chromosomePiii --------------------------
	.section	.text._Z21initializeChromosomesP10chromosomePiii,"ax",@progbits
	.align	128
        .global         _Z21initializeChromosomesP10chromosomePiii
        .type           _Z21initializeChromosomesP10chromosomePiii,@function
        .size           _Z21initializeChromosomesP10chromosomePiii,(.L_x_134 - _Z21initializeChromosomesP10chromosomePiii)
        .other          _Z21initializeChromosomesP10chromosomePiii,@"STO_CUDA_ENTRY STV_DEFAULT"
_Z21initializeChromosomesP10chromosomePiii:
.text._Z21initializeChromosomesP10chromosomePiii:
        /* <DEDUP_REMOVED lines=12> */
[----:B------:R-:W0:Y:S02]  /*00c0*/  LDCU UR4, c[0x0][0x390] ;  /* 0x00007200ff0477ac */ /* 0x000e240008000800 */
[----:B0-----:R-:W-:-:S09]  /*00d0*/  UISETP.GT.AND UP0, UPT, UR4, URZ, UPT ;  /* 0x000000ff0400728c */ /* 0x001fd2000bf04270 */
[----:B------:R-:W-:Y:S05]  /*00e0*/  BRA.U UP0, `(.L_x_72) ;  /* 0x00000001001c7547 */ /* 0x000fea000b800000 */
[----:B------:R-:W0:Y:S02]  /*00f0*/  LDC.64 R4, c[0x0][0x380] ;  /* 0x0000e000ff047b82 */ /* 0x000e240000000a00 */
.L_x_73:
[----:B0-----:R-:W-:-:S04]  /*0100*/  IMAD.WIDE R2, R9, 0x10, R4 ;  /* 0x0000001009027825 */ /* 0x001fc800078e0204 */
[----:B------:R-:W-:Y:S01]  /*0110*/  IMAD.IADD R9, R0, 0x1, R9 ;  /* 0x0000000100097824 */ /* 0x000fe200078e0209 */
[----:B------:R1:W-:Y:S04]  /*0120*/  STG.E.64 desc[UR6][R2.64], RZ ;  /* 0x000000ff02007986 */ /* 0x0003e8000c101b06 */
[----:B------:R-:W-:-:S13]  /*0130*/  ISETP.GE.AND P0, PT, R9, R6, PT ;  /* 0x000000060900720c */ /* 0x000fda0003f06270 */
[----:B-1----:R-:W-:Y:S05]  /*0140*/  @!P0 BRA `(.L_x_73) ;  /* 0xfffffffc00ec8947 */ /* 0x002fea000383ffff */
[----:B------:R-:W-:Y:S05]  /*0150*/  EXIT ;  /* 0x000000000000794d */ /* 0x000fea0003800000 */
.L_x_72:
[----:B------:R-:W-:Y:S01]  /*0160*/  ULOP3.LUT UR5, UR4, 0x7ffffffc, URZ, 0xc0, !UPT ;  /* 0x7ffffffc04057892 */ /* 0x000fe2000f8ec0ff */
[----:B------:R-:W0:Y:S01]  /*0170*/  LDCU UR9, c[0x0][0x394] ;  /* 0x00007280ff0977ac */ /* 0x000e220008000800 */
[----:B------:R-:W1:Y:S01]  /*0180*/  LDCU.64 UR10, c[0x0][0x388] ;  /* 0x00007100ff0a77ac */ /* 0x000e620008000a00 */
[----:B------:R-:W-:Y:S02]  /*0190*/  ULOP3.LUT UR4, UR4, 0x3, URZ, 0xc0, !UPT ;  /* 0x0000000304047892 */ /* 0x000fe4000f8ec0ff */
[----:B------:R-:W-:-:S12]  /*01a0*/  UIADD3 UR8, UPT, UPT, -UR5, URZ, URZ ;  /* 0x000000ff05087290 */ /* 0x000fd8000fffe1ff */
.L_x_110:
[----:B------:R-:W2:Y:S01]  /*01b0*/  LDC.64 R2, c[0x0][0x380] ;  /* 0x0000e000ff027b82 */ /* 0x000ea20000000a00 */
[----:B---3--:R-:W3:Y:S01]  /*01c0*/  LDCU UR12, c[0x0][0x390] ;  /* 0x00007200ff0c77ac */ /* 0x008ee20008000800 */
[----:B------:R-:W-:Y:S02]  /*01d0*/  IMAD.MOV.U32 R8, RZ, RZ, RZ ;  /* 0x000000ffff087224 */ /* 0x000fe400078e00ff */
[----:B0-----:R-:W-:-:S04]  /*01e0*/  IMAD.MOV.U32 R6, RZ, RZ, RZ ;  /* 0x000000ffff067224 */ /* 0x001fc800078e00ff */
[----:B----4-:R-:W4:Y:S01]  /*01f0*/  LDC.64 R4, c[0x4][0x48] ;  /* 0x01001200ff047b82 */ /* 0x010f220000000a00 */
[----:B---3--:R-:W-:Y:S01]  /*0200*/  UISETP.GE.U32.AND UP0, UPT, UR12, 0x4, UPT ;  /* 0x000000040c00788c */ /* 0x008fe2000bf06070 */
[----:B--2---:R-:W-:-:S05]  /*0210*/  IMAD.WIDE R2, R9, 0x10, R2 ;  /* 0x0000001009027825 */ /* 0x004fca00078e0202 */
[----:B------:R2:W-:Y:S01]  /*0220*/  STG.E.64 desc[UR6][R2.64], RZ ;  /* 0x000000ff02007986 */ /* 0x0005e2000c101b06 */
[----:B----4-:R-:W-:Y:S02]  /*0230*/  IMAD.WIDE R4, R9, 0x8, R4 ;  /* 0x0000000809047825 */ /* 0x010fe400078e0204 */
[----:B-1----:R-:W-:Y:S05]  /*0240*/  BRA.U !UP0, `(.L_x_74) ;  /* 0x0000000908e47547 */ /* 0x002fea000b800000 */
[----:B------:R-:W-:Y:S01]  /*0250*/  IMAD.MOV.U32 R8, RZ, RZ, RZ ;  /* 0x000000ffff087224 */ /* 0x000fe200078e00ff */
[----:B------:R-:W-:Y:S02]  /*0260*/  CS2R R10, SRZ ;  /* 0x00000000000a7805 */ /* 0x000fe4000001ff00 */
[----:B------:R-:W-:-:S07]  /*0270*/  MOV R12, UR8 ;  /* 0x00000008000c7c02 */ /* 0x000fce0008000f00 */
.L_x_95:
[----:B01----:R-:W3:Y:S04]  /*0280*/  LDG.E.64 R6, desc[UR6][R4.64] ;  /* 0x0000000604067981 */ /* 0x003ee8000c1e1b00 */
[----:B---3--:R-:W3:Y:S04]  /*0290*/  LDG.E.64 R18, desc[UR6][R6.64] ;  /* 0x0000000606127981 */ /* 0x008ee8000c1e1b00 */
[----:B------:R-:W4:Y:S04]  /*02a0*/  LDG.E.64 R14, desc[UR6][R6.64+0x10] ;  /* 0x00001006060e7981 */ /* 0x000f28000c1e1b00 */
[----:B------:R-:W5:Y:S01]  /*02b0*/  LDG.E.64 R16, desc[UR6][R6.64+0x8] ;  /* 0x0000080606107981 */ /* 0x000f62000c1e1b00 */
[----:B------:R-:W-:Y:S01]  /*02c0*/  VIADD R12, R12, 0x4 ;  /* 0x000000040c0c7836 */ /* 0x000fe20000000000 */
[----:B------:R-:W-:Y:S04]  /*02d0*/  BSSY.RECONVERGENT B0, `(.L_x_75) ;  /* 0x000002b000007945 */ /* 0x000fe80003800200 */
[----:B------:R-:W-:Y:S01]  /*02e0*/  BSSY.RELIABLE B1, `(.L_x_76) ;  /* 0x0000024000017945 */ /* 0x000fe20003800100 */
[----:B------:R-:W-:-:S02]  /*02f0*/  ISETP.NE.AND P0, PT, R12, RZ, PT ;  /* 0x000000ff0c00720c */ /* 0x000fc40003f05270 */
[----:B---3--:R-:W-:Y:S01]  /*0300*/  SHF.R.U32.HI R20, RZ, 0x2, R19 ;  /* 0x00000002ff147819 */ /* 0x008fe20000011613 */
[----:B------:R-:W-:-:S03]  /*0310*/  VIADD R18, R18, 0x587c5 ;  /* 0x000587c512127836 */ /* 0x000fc60000000000 */
[----:B------:R-:W-:Y:S01]  /*0320*/  LOP3.LUT R20, R20, R19, RZ, 0x3c, !PT ;  /* 0x0000001314147212 */ /* 0x000fe200078e3cff */
[----:B----4-:R-:W-:Y:S02]  /*0330*/  IMAD.SHL.U32 R13, R15, 0x10, RZ ;  /* 0x000000100f0d7824 */ /* 0x010fe400078e00ff */
[----:B------:R-:W-:Y:S02]  /*0340*/  IMAD.MOV.U32 R21, RZ, RZ, R14 ;  /* 0x000000ffff157224 */ /* 0x000fe400078e000e */
[----:B------:R-:W-:-:S05]  /*0350*/  IMAD.SHL.U32 R19, R20, 0x2, RZ ;  /* 0x0000000214137824 */ /* 0x000fca00078e00ff */
[----:B------:R-:W-:Y:S01]  /*0360*/  LOP3.LUT R22, R20, R19, R13, 0x96, !PT ;  /* 0x0000001314167212 */ /* 0x000fe200078e960d */
[----:B-----5:R-:W-:Y:S01]  /*0370*/  IMAD.MOV.U32 R19, RZ, RZ, R16 ;  /* 0x000000ffff137224 */ /* 0x020fe200078e0010 */
[----:B------:R-:W-:Y:S02]  /*0380*/  MOV R20, R17 ;  /* 0x0000001100147202 */ /* 0x000fe40000000f00 */
[----:B------:R-:W-:Y:S01]  /*0390*/  LOP3.LUT R23, R22, R15, RZ, 0x3c, !PT ;  /* 0x0000000f16177212 */ /* 0x000fe200078e3cff */
[----:B------:R-:W-:Y:S01]  /*03a0*/  IMAD.MOV.U32 R22, RZ, RZ, R15 ;  /* 0x000000ffff167224 */ /* 0x000fe200078e000f */
[----:B------:R3:W-:Y:S03]  /*03b0*/  STG.E.64 desc[UR6][R6.64], R18 ;  /* 0x0000001206007986 */ /* 0x0007e6000c101b06 */
[----:B------:R-:W-:Y:S01]  /*03c0*/  IMAD.IADD R13, R23, 0x1, R18 ;  /* 0x00000001170d7824 */ /* 0x000fe200078e0212 */
[----:B------:R3:W-:Y:S04]  /*03d0*/  STG.E.64 desc[UR6][R6.64+0x8], R20 ;  /* 0x0000081406007986 */ /* 0x0007e8000c101b06 */
[----:B------:R3:W-:Y:S01]  /*03e0*/  STG.E.64 desc[UR6][R6.64+0x10], R22 ;  /* 0x0000101606007986 */ /* 0x0007e2000c101b06 */
[----:B------:R-:W-:-:S04]  /*03f0*/  LOP3.LUT R17, R13, 0x1, RZ, 0xc0, !PT ;  /* 0x000000010d117812 */ /* 0x000fc800078ec0ff */
[----:B------:R-:W-:-:S13]  /*0400*/  ISETP.NE.U32.AND P1, PT, R17, 0x1, PT ;  /* 0x000000011100780c */ /* 0x000fda0003f25070 */
[----:B---3--:R-:W-:Y:S05]  /*0410*/  @!P1 BRA `(.L_x_77) ;  /* 0x0000000000109947 */ /* 0x008fea0003800000 */
[----:B-1----:R-:W-:-:S04]  /*0420*/  IADD3 R6, P1, PT, R10, UR10, RZ ;  /* 0x0000000a0a067c10 */ /* 0x002fc8000ff3e0ff */
[----:B------:R-:W-:-:S05]  /*0430*/  IADD3.X R7, PT, PT, R11, UR11, RZ, P1, !PT ;  /* 0x0000000b0b077c10 */ /* 0x000fca0008ffe4ff */
[----:B------:R1:W5:Y:S01]  /*0440*/  LDG.E R13, desc[UR6][R6.64] ;  /* 0x00000006060d7981 */ /* 0x000362000c1e1900 */
[----:B------:R-:W-:Y:S05]  /*0450*/  BRA `(.L_x_78) ;  /* 0x0000000000307947 */ /* 0x000fea0003800000 */
.L_x_77:
[----:B-1----:R-:W-:-:S04]  /*0460*/  IADD3 R6, P1, PT, R10, UR10, RZ ;  /* 0x0000000a0a067c10 */ /* 0x002fc8000ff3e0ff */
[----:B------:R-:W-:-:S05]  /*0470*/  IADD3.X R7, PT, PT, R11, UR11, RZ, P1, !PT ;  /* 0x0000000b0b077c10 */ /* 0x000fca0008ffe4ff */
[----:B------:R-:W3:Y:S02]  /*0480*/  LDG.E R13, desc[UR6][R6.64] ;  /* 0x00000006060d7981 */ /* 0x000ee4000c1e1900 */
[----:B---3--:R-:W-:-:S04]  /*0490*/  IADD3 R14, PT, PT, R8, R13, RZ ;  /* 0x0000000d080e7210 */ /* 0x008fc80007ffe0ff */
[----:B0-----:R-:W-:-:S13]  /*04a0*/  ISETP.GT.AND P1, PT, R14, UR9, PT ;  /* 0x000000090e007c0c */ /* 0x001fda000bf24270 */
[----:B------:R-:W-:Y:S05]  /*04b0*/  @P1 BREAK.RELIABLE B1 ;  /* 0x0000000000011942 */ /* 0x000fea0003800100 */
[----:B------:R-:W-:Y:S05]  /*04c0*/  @!P1 BRA `(.L_x_78) ;  /* 0x0000000000149947 */ /* 0x000fea0003800000 */
[----:B------:R-:W3:Y:S02]  /*04d0*/  LDG.E.64 R14, desc[UR6][R2.64+0x8] ;  /* 0x00000806020e7981 */ /* 0x000ee4000c1e1b00 */
[----:B---3--:R-:W-:-:S05]  /*04e0*/  IADD3 R14, P1, PT, R14, R10, RZ ;  /* 0x0000000a0e0e7210 */ /* 0x008fca0007f3e0ff */
[----:B------:R-:W-:-:S05]  /*04f0*/  IMAD.X R15, R15, 0x1, R11, P1 ;  /* 0x000000010f0f7824 */ /* 0x000fca00008e060b */
[----:B------:R0:W-:Y:S01]  /*0500*/  STG.E desc[UR6][R14.64], RZ ;  /* 0x000000ff0e007986 */ /* 0x0001e2000c101906 */
[----:B------:R-:W-:Y:S05]  /*0510*/  BRA `(.L_x_79) ;  /* 0x0000000000187947 */ /* 0x000fea0003800000 */
.L_x_78:
[----:B0-----:R-:W-:Y:S05]  /*0520*/  BSYNC.RELIABLE B1 ;  /* 0x0000000000017941 */ /* 0x001fea0003800100 */
.L_x_76:
[----:B------:R-:W3:Y:S01]  /*0530*/  LDG.E.64 R14, desc[UR6][R2.64+0x8] ;  /* 0x00000806020e7981 */ /* 0x000ee2000c1e1b00 */
[----:B-----5:R-:W-:Y:S01]  /*0540*/  IMAD R8, R17, R13, R8 ;  /* 0x0000000d11087224 */ /* 0x020fe200078e0208 */
[----:B---3--:R-:W-:-:S05]  /*0550*/  IADD3 R14, P1, PT, R14, R10, RZ ;  /* 0x0000000a0e0e7210 */ /* 0x008fca0007f3e0ff */
[----:B------:R-:W-:-:S05]  /*0560*/  IMAD.X R15, R15, 0x1, R11, P1 ;  /* 0x000000010f0f7824 */ /* 0x000fca00008e060b */
[----:B------:R3:W-:Y:S03]  /*0570*/  STG.E desc[UR6][R14.64], R17 ;  /* 0x000000110e007986 */ /* 0x0007e6000c101906 */
.L_x_79:
[----:B------:R-:W-:Y:S05]  /*0580*/  BSYNC.RECONVERGENT B0 ;  /* 0x0000000000007941 */ /* 0x000fea0003800200 */
.L_x_75:
[----:B---3--:R-:W3:Y:S04]  /*0590*/  LDG.E.64 R16, desc[UR6][R4.64] ;  /* 0x0000000604107981 */ /* 0x008ee8000c1e1b00 */
[----:B---3--:R-:W3:Y:S04]  /*05a0*/  LDG.E.64 R20, desc[UR6][R16.64] ;  /* 0x0000000610147981 */ /* 0x008ee8000c1e1b00 */
[----:B0-----:R-:W4:Y:S04]  /*05b0*/  LDG.E.64 R14, desc[UR6][R16.64+0x10] ;  /* 0x00001006100e7981 */ /* 0x001f28000c1e1b00 */
[----:B------:R-:W5:Y:S01]  /*05c0*/  LDG.E.64 R18, desc[UR6][R16.64+0x8] ;  /* 0x0000080610127981 */ /* 0x000f62000c1e1b00 */
[----:B------:R-:W-:Y:S04]  /*05d0*/  BSSY.RECONVERGENT B0, `(.L_x_80) ;  /* 0x0000026000007945 */ /* 0x000fe80003800200 */
[----:B------:R-:W-:Y:S01]  /*05e0*/  BSSY.RELIABLE B1, `(.L_x_81) ;  /* 0x000001f000017945 */ /* 0x000fe20003800100 */
[----:B---3--:R-:W-:-:S02]  /*05f0*/  SHF.R.U32.HI R22, RZ, 0x2, R21 ;  /* 0x00000002ff167819 */ /* 0x008fc40000011615 */
[----:B------:R-:W-:Y:S02]  /*0600*/  IADD3 R20, PT, PT, R20, 0x587c5, RZ ;  /* 0x000587c514147810 */ /* 0x000fe40007ffe0ff */
[----:B------:R-:W-:Y:S01]  /*0610*/  LOP3.LUT R22, R22, R21, RZ, 0x3c, !PT ;  /* 0x0000001516167212 */ /* 0x000fe200078e3cff */
[----:B----4-:R-:W-:Y:S02]  /*0620*/  IMAD.SHL.U32 R13, R15, 0x10, RZ ;  /* 0x000000100f0d7824 */ /* 0x010fe400078e00ff */
[----:B------:R-:W-:Y:S02]  /*0630*/  IMAD.MOV.U32 R23, RZ, RZ, R14 ;  /* 0x000000ffff177224 */ /* 0x000fe400078e000e */
[----:B------:R-:W-:-:S05]  /*0640*/  IMAD.SHL.U32 R21, R22, 0x2, RZ ;  /* 0x0000000216157824 */ /* 0x000fca00078e00ff */
[----:B------:R-:W-:Y:S01]  /*0650*/  LOP3.LUT R24, R22, R21, R13, 0x96, !PT ;  /* 0x0000001516187212 */ /* 0x000fe200078e960d */
[----:B-----5:R-:W-:Y:S02]  /*0660*/  IMAD.MOV.U32 R22, RZ, RZ, R19 ;  /* 0x000000ffff167224 */ /* 0x020fe400078e0013 */
[----:B------:R-:W-:Y:S01]  /*0670*/  IMAD.MOV.U32 R21, RZ, RZ, R18 ;  /* 0x000000ffff157224 */ /* 0x000fe200078e0012 */
[----:B------:R-:W-:Y:S01]  /*0680*/  LOP3.LUT R25, R24, R15, RZ, 0x3c, !PT ;  /* 0x0000000f18197212 */ /* 0x000fe200078e3cff */
[----:B------:R-:W-:Y:S01]  /*0690*/  IMAD.MOV.U32 R24, RZ, RZ, R15 ;  /* 0x000000ffff187224 */ /* 0x000fe200078e000f */
[----:B------:R0:W-:Y:S02]  /*06a0*/  STG.E.64 desc[UR6][R16.64+0x8], R22 ;  /* 0x0000081610007986 */ /* 0x0001e4000c101b06 */
[----:B------:R-:W-:Y:S02]  /*06b0*/  IADD3 R13, PT, PT, R25, R20, RZ ;  /* 0x00000014190d7210 */ /* 0x000fe40007ffe0ff */
[----:B------:R0:W-:Y:S02]  /*06c0*/  STG.E.64 desc[UR6][R16.64], R20 ;  /* 0x0000001410007986 */ /* 0x0001e4000c101b06 */
[----:B------:R-:W-:-:S02]  /*06d0*/  LOP3.LUT R19, R13, 0x1, RZ, 0xc0, !PT ;  /* 0x000000010d137812 */ /* 0x000fc400078ec0ff */
[----:B------:R0:W-:Y:S02]  /*06e0*/  STG.E.64 desc[UR6][R16.64+0x10], R24 ;  /* 0x0000101810007986 */ /* 0x0001e4000c101b06 */
[----:B------:R-:W-:-:S13]  /*06f0*/  ISETP.NE.U32.AND P1, PT, R19, 0x1, PT ;  /* 0x000000011300780c */ /* 0x000fda0003f25070 */
[----:B0-----:R-:W-:Y:S05]  /*0700*/  @!P1 BRA `(.L_x_82) ;  /* 0x0000000000089947 */ /* 0x001fea0003800000 */
[----:B------:R0:W5:Y:S01]  /*0710*/  LDG.E R13, desc[UR6][R6.64+0x4] ;  /* 0x00000406060d7981 */ /* 0x000162000c1e1900 */
[----:B------:R-:W-:Y:S05]  /*0720*/  BRA `(.L_x_83) ;  /* 0x0000000000287947 */ /* 0x000fea0003800000 */
.L_x_82:
[----:B------:R-:W3:Y:S02]  /*0730*/  LDG.E R13, desc[UR6][R6.64+0x4] ;  /* 0x00000406060d7981 */ /* 0x000ee4000c1e1900 */
[----:B---3--:R-:W-:-:S05]  /*0740*/  IMAD.IADD R14, R8, 0x1, R13 ;  /* 0x00000001080e7824 */ /* 0x008fca00078e020d */
[----:B------:R-:W-:-:S13]  /*0750*/  ISETP.GT.AND P1, PT, R14, UR9, PT ;  /* 0x000000090e007c0c */ /* 0x000fda000bf24270 */
[----:B------:R-:W-:Y:S05]  /*0760*/  @P1 BREAK.RELIABLE B1 ;  /* 0x0000000000011942 */ /* 0x000fea0003800100 */
[----:B------:R-:W-:Y:S05]  /*0770*/  @!P1 BRA `(.L_x_83) ;  /* 0x0000000000149947 */ /* 0x000fea0003800000 */
[----:B------:R-:W3:Y:S02]  /*0780*/  LDG.E.64 R14, desc[UR6][R2.64+0x8] ;  /* 0x00000806020e7981 */ /* 0x000ee4000c1e1b00 */
[----:B---3--:R-:W-:-:S05]  /*0790*/  IADD3 R14, P1, PT, R14, R10, RZ ;  /* 0x0000000a0e0e7210 */ /* 0x008fca0007f3e0ff */
[----:B------:R-:W-:-:S05]  /*07a0*/  IMAD.X R15, R15, 0x1, R11, P1 ;  /* 0x000000010f0f7824 */ /* 0x000fca00008e060b */
[----:B------:R0:W-:Y:S01]  /*07b0*/  STG.E desc[UR6][R14.64+0x4], RZ ;  /* 0x000004ff0e007986 */ /* 0x0001e2000c101906 */
[----:B------:R-:W-:Y:S05]  /*07c0*/  BRA `(.L_x_84) ;  /* 0x0000000000187947 */ /* 0x000fea0003800000 */
.L_x_83:
[----:B------:R-:W-:Y:S05]  /*07d0*/  BSYNC.RELIABLE B1 ;  /* 0x0000000000017941 */ /* 0x000fea0003800100 */
.L_x_81:
[----:B------:R-:W3:Y:S01]  /*07e0*/  LDG.E.64 R14, desc[UR6][R2.64+0x8] ;  /* 0x00000806020e7981 */ /* 0x000ee2000c1e1b00 */
[----:B-----5:R-:W-:Y:S01]  /*07f0*/  IMAD R8, R19, R13, R8 ;  /* 0x0000000d13087224 */ /* 0x020fe200078e0208 */
[----:B---3--:R-:W-:-:S05]  /*0800*/  IADD3 R14, P1, PT, R14, R10, RZ ;  /* 0x0000000a0e0e7210 */ /* 0x008fca0007f3e0ff */
[----:B------:R-:W-:-:S05]  /*0810*/  IMAD.X R15, R15, 0x1, R11, P1 ;  /* 0x000000010f0f7824 */ /* 0x000fca00008e060b */
[----:B------:R3:W-:Y:S03]  /*0820*/  STG.E desc[UR6][R14.64+0x4], R19 ;  /* 0x000004130e007986 */ /* 0x0007e6000c101906 */
.L_x_84:
[----:B------:R-:W-:Y:S05]  /*0830*/  BSYNC.RECONVERGENT B0 ;  /* 0x0000000000007941 */ /* 0x000fea0003800200 */
.L_x_80:
[----:B------:R-:W4:Y:S04]  /*0840*/  LDG.E.64 R16, desc[UR6][R4.64] ;  /* 0x0000000604107981 */ /* 0x000f28000c1e1b00 */
[----:B----4-:R-:W4:Y:S04]  /*0850*/  LDG.E.64 R20, desc[UR6][R16.64] ;  /* 0x0000000610147981 */ /* 0x010f28000c1e1b00 */
[----:B0--3--:R-:W3:Y:S04]  /*0860*/  LDG.E.64 R14, desc[UR6][R16.64+0x10] ;  /* 0x00001006100e7981 */ /* 0x009ee8000c1e1b00 */
[----:B------:R-:W5:Y:S01]  /*0870*/  LDG.E.64 R18, desc[UR6][R16.64+0x8] ;  /* 0x0000080610127981 */ /* 0x000f62000c1e1b00 */
[----:B------:R-:W-:Y:S04]  /*0880*/  BSSY.RECONVERGENT B0, `(.L_x_85) ;  /* 0x0000026000007945 */ /* 0x000fe80003800200 */
[----:B------:R-:W-:Y:S01]  /*0890*/  BSSY.RELIABLE B1, `(.L_x_86) ;  /* 0x000001f000017945 */ /* 0x000fe20003800100 */
[----:B----4-:R-:W-:Y:S01]  /*08a0*/  SHF.R.U32.HI R22, RZ, 0x2, R21 ;  /* 0x00000002ff167819 */ /* 0x010fe20000011615 */
[----:B------:R-:W-:-:S03]  /*08b0*/  VIADD R20, R20, 0x587c5 ;  /* 0x000587c514147836 */ /* 0x000fc60000000000 */
[----:B------:R-:W-:Y:S01]  /*08c0*/  LOP3.LUT R22, R22, R21, RZ, 0x3c, !PT ;  /* 0x0000001516167212 */ /* 0x000fe200078e3cff */
[----:B---3--:R-:W-:Y:S02]  /*08d0*/  IMAD.SHL.U32 R13, R15, 0x10, RZ ;  /* 0x000000100f0d7824 */ /* 0x008fe400078e00ff */
[----:B------:R-:W-:Y:S01]  /*08e0*/  IMAD.MOV.U32 R23, RZ, RZ, R14 ;  /* 0x000000ffff177224 */ /* 0x000fe200078e000e */
[----:B------:R-:W-:-:S04]  /*08f0*/  SHF.L.U32 R21, R22, 0x1, RZ ;  /* 0x0000000116157819 */ /* 0x000fc800000006ff */
        /* <DEDUP_REMOVED lines=11> */
[----:B0-----:R-:W-:Y:S05]  /*09b0*/  @!P1 BRA `(.L_x_87) ;  /* 0x0000000000089947 */ /* 0x001fea0003800000 */
[----:B------:R0:W5:Y:S01]  /*09c0*/  LDG.E R13, desc[UR6][R6.64+0x8] ;  /* 0x00000806060d7981 */ /* 0x000162000c1e1900 */
[----:B------:R-:W-:Y:S05]  /*09d0*/  BRA `(.L_x_88) ;  /* 0x0000000000287947 */ /* 0x000fea0003800000 */
.L_x_87:
[----:B------:R-:W3:Y:S02]  /*09e0*/  LDG.E R13, desc[UR6][R6.64+0x8] ;  /* 0x00000806060d7981 */ /* 0x000ee4000c1e1900 */
[----:B---3--:R-:W-:-:S05]  /*09f0*/  IMAD.IADD R14, R8, 0x1, R13 ;  /* 0x00000001080e7824 */ /* 0x008fca00078e020d */
[----:B------:R-:W-:-:S13]  /*0a00*/  ISETP.GT.AND P1, PT, R14, UR9, PT ;  /* 0x000000090e007c0c */ /* 0x000fda000bf24270 */
[----:B------:R-:W-:Y:S05]  /*0a10*/  @P1 BREAK.RELIABLE B1 ;  /* 0x0000000000011942 */ /* 0x000fea0003800100 */
[----:B------:R-:W-:Y:S05]  /*0a20*/  @!P1 BRA `(.L_x_88) ;  /* 0x0000000000149947 */ /* 0x000fea0003800000 */
[----:B------:R-:W3:Y:S02]  /*0a30*/  LDG.E.64 R14, desc[UR6][R2.64+0x8] ;  /* 0x00000806020e7981 */ /* 0x000ee4000c1e1b00 */
[----:B---3--:R-:W-:-:S04]  /*0a40*/  IADD3 R14, P1, PT, R14, R10, RZ ;  /* 0x0000000a0e0e7210 */ /* 0x008fc80007f3e0ff */
[----:B------:R-:W-:-:S05]  /*0a50*/  IADD3.X R15, PT, PT, R15, R11, RZ, P1, !PT ;  /* 0x0000000b0f0f7210 */ /* 0x000fca0000ffe4ff */
[----:B------:R0:W-:Y:S01]  /*0a60*/  STG.E desc[UR6][R14.64+0x8], RZ ;  /* 0x000008ff0e007986 */ /* 0x0001e2000c101906 */
[----:B------:R-:W-:Y:S05]  /*0a70*/  BRA `(.L_x_89) ;  /* 0x0000000000187947 */ /* 0x000fea0003800000 */
.L_x_88:
[----:B------:R-:W-:Y:S05]  /*0a80*/  BSYNC.RELIABLE B1 ;  /* 0x0000000000017941 */ /* 0x000fea0003800100 */
.L_x_86:
[----:B------:R-:W3:Y:S01]  /*0a90*/  LDG.E.64 R14, desc[UR6][R2.64+0x8] ;  /* 0x00000806020e7981 */ /* 0x000ee2000c1e1b00 */
[----:B-----5:R-:W-:Y:S01]  /*0aa0*/  IMAD R8, R19, R13, R8 ;  /* 0x0000000d13087224 */ /* 0x020fe200078e0208 */
[----:B---3--:R-:W-:-:S05]  /*0ab0*/  IADD3 R14, P1, PT, R14, R10, RZ ;  /* 0x0000000a0e0e7210 */ /* 0x008fca0007f3e0ff */
[----:B------:R-:W-:-:S05]  /*0ac0*/  IMAD.X R15, R15, 0x1, R11, P1 ;  /* 0x000000010f0f7824 */ /* 0x000fca00008e060b */
[----:B------:R3:W-:Y:S03]  /*0ad0*/  STG.E desc[UR6][R14.64+0x8], R19 ;  /* 0x000008130e007986 */ /* 0x0007e6000c101906 */
.L_x_89:
[----:B------:R-:W-:Y:S05]  /*0ae0*/  BSYNC.RECONVERGENT B0 ;  /* 0x0000000000007941 */ /* 0x000fea0003800200 */
.L_x_85:
[----:B------:R-:W4:Y:S04]  /*0af0*/  LDG.E.64 R16, desc[UR6][R4.64] ;  /* 0x0000000604107981 */ /* 0x000f28000c1e1b00 */
[----:B----4-:R-:W4:Y:S04]  /*0b00*/  LDG.E.64 R20, desc[UR6][R16.64] ;  /* 0x0000000610147981 */ /* 0x010f28000c1e1b00 */
[----:B0--3--:R-:W3:Y:S04]  /*0b10*/  LDG.E.64 R14, desc[UR6][R16.64+0x10] ;  /* 0x00001006100e7981 */ /* 0x009ee8000c1e1b00 */
[----:B------:R-:W5:Y:S01]  /*0b20*/  LDG.E.64 R18, desc[UR6][R16.64+0x8] ;  /* 0x0000080610127981 */ /* 0x000f62000c1e1b00 */
[----:B------:R-:W-:Y:S04]  /*0b30*/  BSSY.RECONVERGENT B0, `(.L_x_90) ;  /* 0x0000026000007945 */ /* 0x000fe80003800200 */
[----:B------:R-:W-:Y:S01]  /*0b40*/  BSSY.RELIABLE B1, `(.L_x_91) ;  /* 0x000001f000017945 */ /* 0x000fe20003800100 */
[----:B----4-:R-:W-:-:S02]  /*0b50*/  SHF.R.U32.HI R22, RZ, 0x2, R21 ;  /* 0x00000002ff167819 */ /* 0x010fc40000011615 */
[----:B------:R-:W-:Y:S02]  /*0b60*/  IADD3 R20, PT, PT, R20, 0x587c5, RZ ;  /* 0x000587c514147810 */ /* 0x000fe40007ffe0ff */
[----:B------:R-:W-:Y:S01]  /*0b70*/  LOP3.LUT R22, R22, R21, RZ, 0x3c, !PT ;  /* 0x0000001516167212 */ /* 0x000fe200078e3cff */
[----:B---3--:R-:W-:Y:S02]  /*0b80*/  IMAD.SHL.U32 R13, R15, 0x10, RZ ;  /* 0x000000100f0d7824 */ /* 0x008fe400078e00ff */
[----:B------:R-:W-:Y:S02]  /*0b90*/  IMAD.MOV.U32 R23, RZ, RZ, R14 ;  /* 0x000000ffff177224 */ /* 0x000fe400078e000e */
[----:B------:R-:W-:-:S05]  /*0ba0*/  IMAD.SHL.U32 R21, R22, 0x2, RZ ;  /* 0x0000000216157824 */ /* 0x000fca00078e00ff */
[----:B------:R-:W-:Y:S01]  /*0bb0*/  LOP3.LUT R24, R22, R21, R13, 0x96, !PT ;  /* 0x0000001516187212 */ /* 0x000fe200078e960d */
[----:B-----5:R-:W-:Y:S02]  /*0bc0*/  IMAD.MOV.U32 R22, RZ, RZ, R19 ;  /* 0x000000ffff167224 */ /* 0x020fe400078e0013 */
[----:B------:R-:W-:Y:S01]  /*0bd0*/  IMAD.MOV.U32 R21, RZ, RZ, R18 ;  /* 0x000000ffff157224 */ /* 0x000fe200078e0012 */
[-C--:B------:R-:W-:Y:S02]  /*0be0*/  LOP3.LUT R19, R24, R15.reuse, RZ, 0x3c, !PT ;  /* 0x0000000f18137212 */ /* 0x080fe400078e3cff */
[----:B------:R-:W-:Y:S01]  /*0bf0*/  MOV R18, R15 ;  /* 0x0000000f00127202 */ /* 0x000fe20000000f00 */
[----:B------:R0:W-:Y:S02]  /*0c00*/  STG.E.64 desc[UR6][R16.64+0x8], R22 ;  /* 0x0000081610007986 */ /* 0x0001e4000c101b06 */
[----:B------:R-:W-:Y:S02]  /*0c10*/  IMAD.IADD R13, R19, 0x1, R20 ;  /* 0x00000001130d7824 */ /* 0x000fe400078e0214 */
[----:B------:R0:W-:Y:S03]  /*0c20*/  STG.E.64 desc[UR6][R16.64], R20 ;  /* 0x0000001410007986 */ /* 0x0001e6000c101b06 */
[----:B------:R-:W-:Y:S01]  /*0c30*/  LOP3.LUT R15, R13, 0x1, RZ, 0xc0, !PT ;  /* 0x000000010d0f7812 */ /* 0x000fe200078ec0ff */
[----:B------:R0:W-:Y:S03]  /*0c40*/  STG.E.64 desc[UR6][R16.64+0x10], R18 ;  /* 0x0000101210007986 */ /* 0x0001e6000c101b06 */
[----:B------:R-:W-:-:S13]  /*0c50*/  ISETP.NE.U32.AND P1, PT, R15, 0x1, PT ;  /* 0x000000010f00780c */ /* 0x000fda0003f25070 */
[----:B0-----:R-:W-:Y:S05]  /*0c60*/  @!P1 BRA `(.L_x_92) ;  /* 0x0000000000089947 */ /* 0x001fea0003800000 */
[----:B------:R0:W5:Y:S01]  /*0c70*/  LDG.E R13, desc[UR6][R6.64+0xc] ;  /* 0x00000c06060d7981 */ /* 0x000162000c1e1900 */
[----:B------:R-:W-:Y:S05]  /*0c80*/  BRA `(.L_x_93) ;  /* 0x0000000000287947 */ /* 0x000fea0003800000 */
.L_x_92:
[----:B------:R-:W3:Y:S02]  /*0c90*/  LDG.E R13, desc[UR6][R6.64+0xc] ;  /* 0x00000c06060d7981 */ /* 0x000ee4000c1e1900 */
[----:B---3--:R-:W-:-:S05]  /*0ca0*/  IMAD.IADD R14, R8, 0x1, R13 ;  /* 0x00000001080e7824 */ /* 0x008fca00078e020d */
[----:B------:R-:W-:-:S13]  /*0cb0*/  ISETP.GT.AND P1, PT, R14, UR9, PT ;  /* 0x000000090e007c0c */ /* 0x000fda000bf24270 */
[----:B------:R-:W-:Y:S05]  /*0cc0*/  @P1 BREAK.RELIABLE B1 ;  /* 0x0000000000011942 */ /* 0x000fea0003800100 */
[----:B------:R-:W-:Y:S05]  /*0cd0*/  @!P1 BRA `(.L_x_93) ;  /* 0x0000000000149947 */ /* 0x000fea0003800000 */
[----:B-1----:R-:W3:Y:S02]  /*0ce0*/  LDG.E.64 R6, desc[UR6][R2.64+0x8] ;  /* 0x0000080602067981 */ /* 0x002ee4000c1e1b00 */
[----:B---3--:R-:W-:-:S05]  /*0cf0*/  IADD3 R6, P1, PT, R6, R10, RZ ;  /* 0x0000000a06067210 */ /* 0x008fca0007f3e0ff */
[----:B------:R-:W-:-:S05]  /*0d00*/  IMAD.X R7, R7, 0x1, R11, P1 ;  /* 0x0000000107077824 */ /* 0x000fca00008e060b */
[----:B------:R0:W-:Y:S01]  /*0d10*/  STG.E desc[UR6][R6.64+0xc], RZ ;  /* 0x00000cff06007986 */ /* 0x0001e2000c101906 */
[----:B------:R-:W-:Y:S05]  /*0d20*/  BRA `(.L_x_94) ;  /* 0x0000000000187947 */ /* 0x000fea0003800000 */
.L_x_93:
[----:B------:R-:W-:Y:S05]  /*0d30*/  BSYNC.RELIABLE B1 ;  /* 0x0000000000017941 */ /* 0x000fea0003800100 */
.L_x_91:
[----:B01----:R-:W3:Y:S01]  /*0d40*/  LDG.E.64 R6, desc[UR6][R2.64+0x8] ;  /* 0x0000080602067981 */ /* 0x003ee2000c1e1b00 */
[----:B-----5:R-:W-:Y:S01]  /*0d50*/  IMAD R8, R15, R13, R8 ;  /* 0x0000000d0f087224 */ /* 0x020fe200078e0208 */
[----:B---3--:R-:W-:-:S04]  /*0d60*/  IADD3 R6, P1, PT, R6, R10, RZ ;  /* 0x0000000a06067210 */ /* 0x008fc80007f3e0ff */
[----:B------:R-:W-:-:S05]  /*0d70*/  IADD3.X R7, PT, PT, R7, R11, RZ, P1, !PT ;  /* 0x0000000b07077210 */ /* 0x000fca0000ffe4ff */
[----:B------:R1:W-:Y:S04]  /*0d80*/  STG.E desc[UR6][R6.64+0xc], R15 ;  /* 0x00000c0f06007986 */ /* 0x0003e8000c101906 */
.L_x_94:
[----:B------:R-:W-:Y:S05]  /*0d90*/  BSYNC.RECONVERGENT B0 ;  /* 0x0000000000007941 */ /* 0x000fea0003800200 */
.L_x_90:
[----:B------:R-:W-:-:S05]  /*0da0*/  IADD3 R10, P1, PT, R10, 0x10, RZ ;  /* 0x000000100a0a7810 */ /* 0x000fca0007f3e0ff */
[----:B------:R-:W-:Y:S01]  /*0db0*/  IMAD.X R11, RZ, RZ, R11, P1 ;  /* 0x000000ffff0b7224 */ /* 0x000fe200008e060b */
[----:B------:R-:W-:Y:S07]  /*0dc0*/  @P0 BRA `(.L_x_95) ;  /* 0xfffffff4002c0947 */ /* 0x000fee000383ffff */
[----:B01----:R-:W-:-:S07]  /*0dd0*/  IMAD.U32 R6, RZ, RZ, UR5 ;  /* 0x00000005ff067e24 */ /* 0x003fce000f8e00ff */
.L_x_74:
[----:B------:R-:W-:-:S09]  /*0de0*/  UISETP.NE.AND UP0, UPT, UR4, URZ, UPT ;  /* 0x000000ff0400728c */ /* 0x000fd2000bf05270 */
[----:B------:R-:W-:Y:S05]  /*0df0*/  BRA.U !UP0, `(.L_x_96) ;  /* 0x0000000908087547 */ /* 0x000fea000b800000 */
[----:B------:R-:W3:Y:S04]  /*0e00*/  LDG.E.64 R10, desc[UR6][R4.64] ;  /* 0x00000006040a7981 */ /* 0x000ee8000c1e1b00 */
[----:B---3--:R-:W3:Y:S04]  /*0e10*/  LDG.E.64 R16, desc[UR6][R10.64] ;  /* 0x000000060a107981 */ /* 0x008ee8000c1e1b00 */
[----:B------:R-:W4:Y:S04]  /*0e20*/  LDG.E.64 R12, desc[UR6][R10.64+0x10] ;  /* 0x000010060a0c7981 */ /* 0x000f28000c1e1b00 */
[----:B------:R-:W5:Y:S01]  /*0e30*/  LDG.E.64 R14, desc[UR6][R10.64+0x8] ;  /* 0x000008060a0e7981 */ /* 0x000f62000c1e1b00 */
[----:B------:R-:W-:Y:S04]  /*0e40*/  BSSY.RECONVERGENT B0, `(.L_x_97) ;  /* 0x0000029000007945 */ /* 0x000fe80003800200 */
[----:B------:R-:W-:Y:S01]  /*0e50*/  BSSY.RELIABLE B1, `(.L_x_98) ;  /* 0x0000023000017945 */ /* 0x000fe20003800100 */
[----:B---3--:R-:W-:Y:S01]  /*0e60*/  SHF.R.U32.HI R18, RZ, 0x2, R17 ;  /* 0x00000002ff127819 */ /* 0x008fe20000011611 */
[----:B------:R-:W-:-:S03]  /*0e70*/  VIADD R16, R16, 0x587c5 ;  /* 0x000587c510107836 */ /* 0x000fc60000000000 */
[----:B------:R-:W-:Y:S01]  /*0e80*/  LOP3.LUT R18, R18, R17, RZ, 0x3c, !PT ;  /* 0x0000001112127212 */ /* 0x000fe200078e3cff */
[----:B----4-:R-:W-:Y:S02]  /*0e90*/  IMAD.SHL.U32 R7, R13, 0x10, RZ ;  /* 0x000000100d077824 */ /* 0x010fe400078e00ff */
[----:B------:R-:W-:Y:S01]  /*0ea0*/  IMAD.MOV.U32 R21, RZ, RZ, R12 ;  /* 0x000000ffff157224 */ /* 0x000fe200078e000c */
[----:B------:R-:W-:Y:S01]  /*0eb0*/  SHF.L.U32 R17, R18, 0x1, RZ ;  /* 0x0000000112117819 */ /* 0x000fe200000006ff */
[----:B-----5:R-:W-:-:S03]  /*0ec0*/  IMAD.MOV.U32 R20, RZ, RZ, R15 ;  /* 0x000000ffff147224 */ /* 0x020fc600078e000f */
[----:B------:R-:W-:Y:S02]  /*0ed0*/  LOP3.LUT R18, R18, R17, R7, 0x96, !PT ;  /* 0x0000001112127212 */ /* 0x000fe400078e9607 */
[----:B------:R-:W-:Y:S01]  /*0ee0*/  MOV R17, R14 ;  /* 0x0000000e00117202 */ /* 0x000fe20000000f00 */
[----:B------:R3:W-:Y:S01]  /*0ef0*/  STG.E.64 desc[UR6][R10.64+0x8], R20 ;  /* 0x000008140a007986 */ /* 0x0007e2000c101b06 */
[----:B------:R-:W-:Y:S01]  /*0f00*/  LOP3.LUT R19, R18, R13, RZ, 0x3c, !PT ;  /* 0x0000000d12137212 */ /* 0x000fe200078e3cff */
[----:B------:R-:W-:Y:S02]  /*0f10*/  IMAD.MOV.U32 R18, RZ, RZ, R13 ;  /* 0x000000ffff127224 */ /* 0x000fe400078e000d */
[----:B------:R3:W-:Y:S02]  /*0f20*/  STG.E.64 desc[UR6][R10.64], R16 ;  /* 0x000000100a007986 */ /* 0x0007e4000c101b06 */
[----:B------:R-:W-:Y:S02]  /*0f30*/  IMAD.IADD R7, R19, 0x1, R16 ;  /* 0x0000000113077824 */ /* 0x000fe400078e0210 */
[----:B------:R3:W-:Y:S03]  /*0f40*/  STG.E.64 desc[UR6][R10.64+0x10], R18 ;  /* 0x000010120a007986 */ /* 0x0007e6000c101b06 */
[----:B------:R-:W-:-:S04]  /*0f50*/  LOP3.LUT R15, R7, 0x1, RZ, 0xc0, !PT ;  /* 0x00000001070f7812 */ /* 0x000fc800078ec0ff */
[----:B------:R-:W-:-:S13]  /*0f60*/  ISETP.NE.U32.AND P0, PT, R15, 0x1, PT ;  /* 0x000000010f00780c */ /* 0x000fda0003f05070 */
[----:B---3--:R-:W-:Y:S05]  /*0f70*/  @!P0 BRA `(.L_x_99) ;  /* 0x0000000000108947 */ /* 0x008fea0003800000 */
[----:B------:R-:W3:Y:S02]  /*0f80*/  LDC.64 R10, c[0x0][0x388] ;  /* 0x0000e200ff0a7b82 */ /* 0x000ee40000000a00 */
[----:B---3--:R-:W-:-:S05]  /*0f90*/  IMAD.WIDE.U32 R10, R6, 0x4, R10 ;  /* 0x00000004060a7825 */ /* 0x008fca00078e000a */
[----:B------:R3:W5:Y:S01]  /*0fa0*/  LDG.E R7, desc[UR6][R10.64] ;  /* 0x000000060a077981 */ /* 0x000762000c1e1900 */
[----:B------:R-:W-:Y:S05]  /*0fb0*/  BRA `(.L_x_100) ;  /* 0x0000000000307947 */ /* 0x000fea0003800000 */
.L_x_99:
[----:B------:R-:W3:Y:S01]  /*0fc0*/  LDC.64 R10, c[0x0][0x388] ;  /* 0x0000e200ff0a7b82 */ /* 0x000ee20000000a00 */
[----:B------:R-:W4:Y:S01]  /*0fd0*/  LDCU UR12, c[0x0][0x394] ;  /* 0x00007280ff0c77ac */ /* 0x000f220008000800 */
[----:B---3--:R-:W-:-:S05]  /*0fe0*/  IMAD.WIDE.U32 R10, R6, 0x4, R10 ;  /* 0x00000004060a7825 */ /* 0x008fca00078e000a */
[----:B------:R-:W3:Y:S02]  /*0ff0*/  LDG.E R7, desc[UR6][R10.64] ;  /* 0x000000060a077981 */ /* 0x000ee4000c1e1900 */
[----:B---3--:R-:W-:-:S05]  /*1000*/  IMAD.IADD R12, R7, 0x1, R8 ;  /* 0x00000001070c7824 */ /* 0x008fca00078e0208 */
[----:B----4-:R-:W-:-:S13]  /*1010*/  ISETP.GT.AND P0, PT, R12, UR12, PT ;  /* 0x0000000c0c007c0c */ /* 0x010fda000bf04270 */
[----:B------:R-:W-:Y:S05]  /*1020*/  @P0 BREAK.RELIABLE B1 ;  /* 0x0000000000010942 */ /* 0x000fea0003800100 */
[----:B------:R-:W-:Y:S05]  /*1030*/  @!P0 BRA `(.L_x_100) ;  /* 0x0000000000108947 */ /* 0x000fea0003800000 */
[----:B------:R-:W3:Y:S02]  /*1040*/  LDG.E.64 R12, desc[UR6][R2.64+0x8] ;  /* 0x00000806020c7981 */ /* 0x000ee4000c1e1b00 */
[----:B---3--:R-:W-:-:S05]  /*1050*/  IMAD.WIDE.U32 R12, R6, 0x4, R12 ;  /* 0x00000004060c7825 */ /* 0x008fca00078e000c */
[----:B------:R3:W-:Y:S01]  /*1060*/  STG.E desc[UR6][R12.64], RZ ;  /* 0x000000ff0c007986 */ /* 0x0007e2000c101906 */
[----:B------:R-:W-:Y:S05]  /*1070*/  BRA `(.L_x_101) ;  /* 0x0000000000147947 */ /* 0x000fea0003800000 */
.L_x_100:
[----:B01----:R-:W-:Y:S05]  /*1080*/  BSYNC.RELIABLE B1 ;  /* 0x0000000000017941 */ /* 0x003fea0003800100 */
.L_x_98:
[----:B------:R-:W4:Y:S01]  /*1090*/  LDG.E.64 R12, desc[UR6][R2.64+0x8] ;  /* 0x00000806020c7981 */ /* 0x000f22000c1e1b00 */
[----:B-----5:R-:W-:Y:S02]  /*10a0*/  IMAD R8, R15, R7, R8 ;  /* 0x000000070f087224 */ /* 0x020fe400078e0208 */
[----:B----4-:R-:W-:-:S05]  /*10b0*/  IMAD.WIDE.U32 R12, R6, 0x4, R12 ;  /* 0x00000004060c7825 */ /* 0x010fca00078e000c */
[----:B------:R4:W-:Y:S02]  /*10c0*/  STG.E desc[UR6][R12.64], R15 ;  /* 0x0000000f0c007986 */ /* 0x0009e4000c101906 */
.L_x_101:
[----:B01----:R-:W-:Y:S05]  /*10d0*/  BSYNC.RECONVERGENT B0 ;  /* 0x0000000000007941 */ /* 0x003fea0003800200 */
.L_x_97:
[----:B------:R-:W-:Y:S01]  /*10e0*/  UISETP.NE.AND UP0, UPT, UR4, 0x1, UPT ;  /* 0x000000010400788c */ /* 0x000fe2000bf05270 */
[----:B------:R-:W-:Y:S08]  /*10f0*/  BSSY.RECONVERGENT B0, `(.L_x_96) ;  /* 0x0000052000007945 */ /* 0x000ff00003800200 */
[----:B------:R-:W-:Y:S05]  /*1100*/  BRA.U !UP0, `(.L_x_102) ;  /* 0x0000000508407547 */ /* 0x000fea000b800000 */
[----:B---34-:R-:W3:Y:S04]  /*1110*/  LDG.E.64 R12, desc[UR6][R4.64] ;  /* 0x00000006040c7981 */ /* 0x018ee8000c1e1b00 */
        /* <DEDUP_REMOVED lines=8> */
[----:B----4-:R-:W-:Y:S01]  /*11a0*/  IMAD.MOV.U32 R23, RZ, RZ, R14 ;  /* 0x000000ffff177224 */ /* 0x010fe200078e000e */
[----:B------:R-:W-:Y:S02]  /*11b0*/  SHF.L.U32 R7, R15, 0x4, RZ ;  /* 0x000000040f077819 */ /* 0x000fe400000006ff */
[----:B-----5:R-:W-:Y:S01]  /*11c0*/  MOV R22, R17 ;  /* 0x0000001100167202 */ /* 0x020fe20000000f00 */
[----:B------:R-:W-:-:S04]  /*11d0*/  IMAD.SHL.U32 R19, R20, 0x2, RZ ;  /* 0x0000000214137824 */ /* 0x000fc800078e00ff */
[----:B------:R0:W-:Y:S01]  /*11e0*/  STG.E.64 desc[UR6][R12.64+0x8], R22 ;  /* 0x000008160c007986 */ /* 0x0001e2000c101b06 */
[----:B------:R-:W-:Y:S01]  /*11f0*/  LOP3.LUT R20, R20, R19, R7, 0x96, !PT ;  /* 0x0000001314147212 */ /* 0x000fe200078e9607 */
[----:B------:R-:W-:Y:S02]  /*1200*/  IMAD.MOV.U32 R19, RZ, RZ, R16 ;  /* 0x000000ffff137224 */ /* 0x000fe400078e0010 */
[----:B------:R-:W-:Y:S01]  /*1210*/  IMAD.MOV.U32 R16, RZ, RZ, R15 ;  /* 0x000000ffff107224 */ /* 0x000fe200078e000f */
[----:B------:R-:W-:Y:S02]  /*1220*/  LOP3.LUT R17, R20, R15, RZ, 0x3c, !PT ;  /* 0x0000000f14117212 */ /* 0x000fe400078e3cff */
[----:B------:R0:W-:Y:S03]  /*1230*/  STG.E.64 desc[UR6][R12.64], R18 ;  /* 0x000000120c007986 */ /* 0x0001e6000c101b06 */
[----:B------:R-:W-:Y:S01]  /*1240*/  IMAD.IADD R7, R17, 0x1, R18 ;  /* 0x0000000111077824 */ /* 0x000fe200078e0212 */
[----:B------:R0:W-:Y:S04]  /*1250*/  STG.E.64 desc[UR6][R12.64+0x10], R16 ;  /* 0x000010100c007986 */ /* 0x0001e8000c101b06 */
[----:B------:R-:W-:-:S04]  /*1260*/  LOP3.LUT R15, R7, 0x1, RZ, 0xc0, !PT ;  /* 0x00000001070f7812 */ /* 0x000fc800078ec0ff */
[----:B------:R-:W-:-:S13]  /*1270*/  ISETP.NE.U32.AND P0, PT, R15, 0x1, PT ;  /* 0x000000010f00780c */ /* 0x000fda0003f05070 */
[----:B0-----:R-:W-:Y:S05]  /*1280*/  @!P0 BRA `(.L_x_105) ;  /* 0x0000000000088947 */ /* 0x001fea0003800000 */
[----:B------:R0:W5:Y:S01]  /*1290*/  LDG.E R7, desc[UR6][R10.64+0x4] ;  /* 0x000004060a077981 */ /* 0x000162000c1e1900 */
[----:B------:R-:W-:Y:S05]  /*12a0*/  BRA `(.L_x_106) ;  /* 0x0000000000287947 */ /* 0x000fea0003800000 */
.L_x_105:
[----:B------:R-:W3:Y:S01]  /*12b0*/  LDG.E R7, desc[UR6][R10.64+0x4] ;  /* 0x000004060a077981 */ /* 0x000ee2000c1e1900 */
[----:B------:R-:W0:Y:S01]  /*12c0*/  LDCU UR12, c[0x0][0x394] ;  /* 0x00007280ff0c77ac */ /* 0x000e220008000800 */
[----:B---3--:R-:W-:-:S04]  /*12d0*/  IADD3 R12, PT, PT, R7, R8, RZ ;  /* 0x00000008070c7210 */ /* 0x008fc80007ffe0ff */
[----:B0-----:R-:W-:-:S13]  /*12e0*/  ISETP.GT.AND P0, PT, R12, UR12, PT ;  /* 0x0000000c0c007c0c */ /* 0x001fda000bf04270 */
[----:B------:R-:W-:Y:S05]  /*12f0*/  @P0 BREAK.RELIABLE B2 ;  /* 0x0000000000020942 */ /* 0x000fea0003800100 */
[----:B------:R-:W-:Y:S05]  /*1300*/  @!P0 BRA `(.L_x_106) ;  /* 0x0000000000108947 */ /* 0x000fea0003800000 */
[----:B------:R-:W3:Y:S02]  /*1310*/  LDG.E.64 R12, desc[UR6][R2.64+0x8] ;  /* 0x00000806020c7981 */ /* 0x000ee4000c1e1b00 */
[----:B---3--:R-:W-:-:S05]  /*1320*/  IMAD.WIDE.U32 R12, R6, 0x4, R12 ;  /* 0x00000004060c7825 */ /* 0x008fca00078e000c */
[----:B------:R0:W-:Y:S01]  /*1330*/  STG.E desc[UR6][R12.64+0x4], RZ ;  /* 0x000004ff0c007986 */ /* 0x0001e2000c101906 */
[----:B------:R-:W-:Y:S05]  /*1340*/  BRA `(.L_x_107) ;  /* 0x0000000000147947 */ /* 0x000fea0003800000 */
.L_x_106:
[----:B------:R-:W-:Y:S05]  /*1350*/  BSYNC.RELIABLE B2 ;  /* 0x0000000000027941 */ /* 0x000fea0003800100 */
.L_x_104:
[----:B------:R-:W3:Y:S01]  /*1360*/  LDG.E.64 R12, desc[UR6][R2.64+0x8] ;  /* 0x00000806020c7981 */ /* 0x000ee2000c1e1b00 */
[----:B-----5:R-:W-:Y:S02]  /*1370*/  IMAD R8, R15, R7, R8 ;  /* 0x000000070f087224 */ /* 0x020fe400078e0208 */
[----:B---3--:R-:W-:-:S05]  /*1380*/  IMAD.WIDE.U32 R12, R6, 0x4, R12 ;  /* 0x00000004060c7825 */ /* 0x008fca00078e000c */
[----:B------:R1:W-:Y:S02]  /*1390*/  STG.E desc[UR6][R12.64+0x4], R15 ;  /* 0x0000040f0c007986 */ /* 0x0003e4000c101906 */
.L_x_107:
[----:B------:R-:W-:Y:S05]  /*13a0*/  BSYNC.RECONVERGENT B1 ;  /* 0x0000000000017941 */ /* 0x000fea0003800200 */
.L_x_103:
[----:B------:R-:W-:-:S09]  /*13b0*/  UISETP.NE.AND UP0, UPT, UR4, 0x2, UPT ;  /* 0x000000020400788c */ /* 0x000fd2000bf05270 */
[----:B------:R-:W-:Y:S05]  /*13c0*/  BRA.U !UP0, `(.L_x_102) ;  /* 0x0000000108907547 */ /* 0x000fea000b800000 */
[----:B------:R-:W3:Y:S04]  /*13d0*/  LDG.E.64 R4, desc[UR6][R4.64] ;  /* 0x0000000604047981 */ /* 0x000ee8000c1e1b00 */
[----:B---3--:R-:W3:Y:S04]  /*13e0*/  LDG.E.64 R16, desc[UR6][R4.64] ;  /* 0x0000000604107981 */ /* 0x008ee8000c1e1b00 */
[----:B01----:R-:W4:Y:S04]  /*13f0*/  LDG.E.64 R12, desc[UR6][R4.64+0x10] ;  /* 0x00001006040c7981 */ /* 0x003f28000c1e1b00 */
[----:B------:R-:W5:Y:S01]  /*1400*/  LDG.E.64 R14, desc[UR6][R4.64+0x8] ;  /* 0x00000806040e7981 */ /* 0x000f62000c1e1b00 */
[----:B------:R-:W-:Y:S01]  /*1410*/  BSSY.RELIABLE B1, `(.L_x_108) ;  /* 0x000001c000017945 */ /* 0x000fe20003800100 */
[----:B---3--:R-:W-:Y:S01]  /*1420*/  SHF.R.U32.HI R18, RZ, 0x2, R17 ;  /* 0x00000002ff127819 */ /* 0x008fe20000011611 */
[----:B------:R-:W-:-:S03]  /*1430*/  VIADD R16, R16, 0x587c5 ;  /* 0x000587c510107836 */ /* 0x000fc60000000000 */
[----:B------:R-:W-:Y:S01]  /*1440*/  LOP3.LUT R18, R18, R17, RZ, 0x3c, !PT ;  /* 0x0000001112127212 */ /* 0x000fe200078e3cff */
[----:B----4-:R-:W-:Y:S01]  /*1450*/  IMAD.SHL.U32 R7, R13, 0x10, RZ ;  /* 0x000000100d077824 */ /* 0x010fe200078e00ff */
[----:B------:R-:W-:Y:S01]  /*1460*/  MOV R21, R12 ;  /* 0x0000000c00157202 */ /* 0x000fe20000000f00 */
[----:B-----5:R-:W-:Y:S02]  /*1470*/  IMAD.MOV.U32 R20, RZ, RZ, R15 ;  /* 0x000000ffff147224 */ /* 0x020fe400078e000f */
[----:B------:R-:W-:-:S03]  /*1480*/  IMAD.SHL.U32 R17, R18, 0x2, RZ ;  /* 0x0000000212117824 */ /* 0x000fc600078e00ff */
[----:B------:R0:W-:Y:S02]  /*1490*/  STG.E.64 desc[UR6][R4.64+0x8], R20 ;  /* 0x0000081404007986 */ /* 0x0001e4000c101b06 */
[----:B------:R-:W-:Y:S01]  /*14a0*/  LOP3.LUT R18, R18, R17, R7, 0x96, !PT ;  /* 0x0000001112127212 */ /* 0x000fe200078e9607 */
[----:B------:R-:W-:Y:S02]  /*14b0*/  IMAD.MOV.U32 R17, RZ, RZ, R14 ;  /* 0x000000ffff117224 */ /* 0x000fe400078e000e */
[----:B------:R-:W-:Y:S01]  /*14c0*/  IMAD.MOV.U32 R14, RZ, RZ, R13 ;  /* 0x000000ffff0e7224 */ /* 0x000fe200078e000d */
[----:B------:R-:W-:Y:S02]  /*14d0*/  LOP3.LUT R15, R18, R13, RZ, 0x3c, !PT ;  /* 0x0000000d120f7212 */ /* 0x000fe400078e3cff */
[----:B------:R0:W-:Y:S02]  /*14e0*/  STG.E.64 desc[UR6][R4.64], R16 ;  /* 0x0000001004007986 */ /* 0x0001e4000c101b06 */
[----:B------:R-:W-:-:S02]  /*14f0*/  IADD3 R7, PT, PT, R15, R16, RZ ;  /* 0x000000100f077210 */ /* 0x000fc40007ffe0ff */
[----:B------:R0:W-:Y:S02]  /*1500*/  STG.E.64 desc[UR6][R4.64+0x10], R14 ;  /* 0x0000100e04007986 */ /* 0x0001e4000c101b06 */
[----:B------:R-:W-:-:S13]  /*1510*/  LOP3.LUT P0, R13, R7, 0x1, RZ, 0xc0, !PT ;  /* 0x00000001070d7812 */ /* 0x000fda000780c0ff */
[----:B0-----:R-:W-:Y:S05]  /*1520*/  @!P0 BRA `(.L_x_109) ;  /* 0x0000000000288947 */ /* 0x001fea0003800000 */
[----:B------:R-:W3:Y:S01]  /*1530*/  LDG.E R11, desc[UR6][R10.64+0x8] ;  /* 0x000008060a0b7981 */ /* 0x000ee2000c1e1900 */
[----:B------:R-:W0:Y:S01]  /*1540*/  LDCU UR12, c[0x0][0x394] ;  /* 0x00007280ff0c77ac */ /* 0x000e220008000800 */
[----:B---3--:R-:W-:-:S05]  /*1550*/  IMAD.IADD R8, R11, 0x1, R8 ;  /* 0x000000010b087824 */ /* 0x008fca00078e0208 */
[----:B0-----:R-:W-:-:S13]  /*1560*/  ISETP.GT.AND P0, PT, R8, UR12, PT ;  /* 0x0000000c08007c0c */ /* 0x001fda000bf04270 */
[----:B------:R-:W-:Y:S05]  /*1570*/  @P0 BREAK.RELIABLE B1 ;  /* 0x0000000000010942 */ /* 0x000fea0003800100 */
[----:B------:R-:W-:Y:S05]  /*1580*/  @!P0 BRA `(.L_x_109) ;  /* 0x0000000000108947 */ /* 0x000fea0003800000 */
[----:B--2---:R-:W2:Y:S02]  /*1590*/  LDG.E.64 R2, desc[UR6][R2.64+0x8] ;  /* 0x0000080602027981 */ /* 0x004ea4000c1e1b00 */
[----:B--2---:R-:W-:-:S05]  /*15a0*/  IMAD.WIDE.U32 R6, R6, 0x4, R2 ;  /* 0x0000000406067825 */ /* 0x004fca00078e0002 */
[----:B------:R0:W-:Y:S01]  /*15b0*/  STG.E desc[UR6][R6.64+0x8], RZ ;  /* 0x000008ff06007986 */ /* 0x0001e2000c101906 */
[----:B------:R-:W-:Y:S05]  /*15c0*/  BRA `(.L_x_102) ;  /* 0x0000000000107947 */ /* 0x000fea0003800000 */
.L_x_109:
[----:B------:R-:W-:Y:S05]  /*15d0*/  BSYNC.RELIABLE B1 ;  /* 0x0000000000017941 */ /* 0x000fea0003800100 */
.L_x_108:
[----:B--2---:R-:W2:Y:S02]  /*15e0*/  LDG.E.64 R2, desc[UR6][R2.64+0x8] ;  /* 0x0000080602027981 */ /* 0x004ea4000c1e1b00 */
[----:B--2---:R-:W-:-:S05]  /*15f0*/  IMAD.WIDE.U32 R6, R6, 0x4, R2 ;  /* 0x0000000406067825 */ /* 0x004fca00078e0002 */
[----:B------:R0:W-:Y:S02]  /*1600*/  STG.E desc[UR6][R6.64+0x8], R13 ;  /* 0x0000080d06007986 */ /* 0x0001e4000c101906 */
.L_x_102:
[----:B------:R-:W-:Y:S05]  /*1610*/  BSYNC.RECONVERGENT B0 ;  /* 0x0000000000007941 */ /* 0x000fea0003800200 */
.L_x_96:
[----:B--2---:R-:W2:Y:S02]  /*1620*/  LDC.64 R2, c[0x4][0x40] ;  /* 0x01001000ff027b82 */ /* 0x004ea40000000a00 */
[----:B--2---:R-:W2:Y:S01]  /*1630*/  LDG.E R2, desc[UR6][R2.64] ;  /* 0x0000000602027981 */ /* 0x004ea2000c1e1900 */
[----:B------:R-:W-:-:S05]  /*1640*/  IMAD.IADD R9, R0, 0x1, R9 ;  /* 0x0000000100097824 */ /* 0x000fca00078e0209 */
[----:B--2---:R-:W-:-:S13]  /*1650*/  ISETP.GE.AND P0, PT, R9, R2, PT ;  /* 0x000000020900720c */ /* 0x004fda0003f06270 */
[----:B------:R-:W-:Y:S05]  /*1660*/  @!P0 BRA `(.L_x_110) ;  /* 0xffffffe800d08947 */ /* 0x000fea000383ffff */
[----:B01----:R-:W-:Y:S05]  /*1670*/  EXIT ;  /* 0x000000000000794d */ /* 0x003fea0003800000 */
.L_x_111:
        /* <DEDUP_REMOVED lines=16> */
.L_x_134:


//--------------------- .text._Z10initKerneli     --------------------------
	.section	.text._Z10initKerneli,"ax",@progbits
	.align	128
        .global         _Z10initKerneli
        .type           _Z10initKerneli,@function
        .size           _Z10initKerneli,(.L_x_135 - _Z10initKerneli)
        .other          _Z10initKerneli,@"STO_CUDA_ENTRY STV_DEFAULT"
_Z10initKerneli:
.text._Z10initKerneli:
[----:B------:R-:W0:Y:S08]  /*0000*/  LDC R1, c[0x0][0x37c] ;  /* 0x0000df00ff017b82 */ /* 0x000e300000000800 */
[----:B------:R-:W1:Y:S01]  /*0010*/  LDC.64 R2, c[0x4][0x40] ;  /* 0x01001000ff027b82 */ /* 0x000e620000000a00 */
[----:B------:R-:W1:Y:S02]  /*0020*/  LDCU.64 UR36, c[0x0][0x358] ;  /* 0x00006b00ff2477ac */ /* 0x000e640008000a00 */
[----:B-1----:R-:W2:Y:S01]  /*0030*/  LDG.E R3, desc[UR36][R2.64] ;  /* 0x0000002402037981 */ /* 0x002ea2000c1e1900 */
[----:B------:R-:W1:Y:S04]  /*0040*/  LDCU UR40, c[0x0][0x360] ;  /* 0x00006c00ff2877ac */ /* 0x000e680008000800 */
[----:B------:R-:W3:Y:S01]  /*0050*/  S2UR UR4, SR_CTAID.X ;  /* 0x00000000000479c3 */ /* 0x000ee20000002500 */
[----:B------:R-:W3:Y:S07]  /*0060*/  S2R R16, SR_TID.X ;  /* 0x0000000000107919 */ /* 0x000eee0000002100 */
[----:B------:R-:W3:Y:S02]  /*0070*/  LDC R5, c[0x0][0x360] ;  /* 0x0000d800ff057b82 */ /* 0x000ee40000000800 */
[----:B---3--:R-:W-:-:S05]  /*0080*/  IMAD R16, R5, UR4, R16 ;  /* 0x0000000405107c24 */ /* 0x008fca000f8e0210 */
[----:B--2---:R-:W-:-:S13]  /*0090*/  ISETP.GE.AND P0, PT, R16, R3, PT ;  /* 0x000000031000720c */ /* 0x004fda0003f06270 */
[----:B01----:R-:W-:Y:S05]  /*00a0*/  @P0 EXIT ;  /* 0x000000000000094d */ /* 0x003fea0003800000 */
[----:B------:R-:W0:Y:S01]  /*00b0*/  LDCU UR5, c[0x0][0x380] ;  /* 0x00007000ff0577ac */ /* 0x000e220008000800 */
[----:B------:R-:W1:Y:S01]  /*00c0*/  LDCU UR6, c[0x0][0x370] ;  /* 0x00006e00ff0677ac */ /* 0x000e620008000800 */
[----:B0-----:R-:W-:Y:S02]  /*00d0*/  ULOP3.LUT UR4, UR5, 0xaad26b49, URZ, 0x3c, !UPT ;  /* 0xaad26b4905047892 */ /* 0x001fe4000f8e3cff */
[----:B------:R-:W-:Y:S02]  /*00e0*/  UISETP.GT.AND UP0, UPT, UR5, -0x1, UPT ;  /* 0xffffffff0500788c */ /* 0x000fe4000bf04270 */
[----:B------:R-:W-:Y:S01]  /*00f0*/  UIMAD UR4, UR4, 0x4182bed5, URZ ;  /* 0x4182bed5040478a4 */ /* 0x000fe2000f8e02ff */
[----:B------:R-:W-:Y:S01]  /*0100*/  UMOV UR5, 0xd991eb4f ;  /* 0xd991eb4f00057882 */ /* 0x000fe20000000000 */
[----:B-1----:R-:W-:Y:S02]  /*0110*/  UIMAD UR40, UR40, UR6, URZ ;  /* 0x00000006282872a4 */ /* 0x002fe4000f8e02ff */
[----:B------:R-:W-:-:S02]  /*0120*/  USEL UR5, UR5, 0x8bf16996, UP0 ;  /* 0x8bf1699605057887 */ /* 0x000fc40008000000 */
[----:B------:R-:W-:Y:S02]  /*0130*/  UIADD3 UR39, UPT, UPT, UR4, 0x583f19, URZ ;  /* 0x00583f1904277890 */ /* 0x000fe4000fffe0ff */
[----:B------:R-:W-:Y:S02]  /*0140*/  UIADD3 UR41, UPT, UPT, UR5, 0x64f0c9, UR4 ;  /* 0x0064f0c905297890 */ /* 0x000fe4000fffe004 */
[----:B------:R-:W-:Y:S02]  /*0150*/  UIADD3 UR42, UPT, UPT, UR5, 0x1f123bb5, URZ ;  /* 0x1f123bb5052a7890 */ /* 0x000fe4000fffe0ff */
[----:B------:R-:W-:-:S12]  /*0160*/  ULOP3.LUT UR38, UR5, 0x5491333, URZ, 0x3c, !UPT ;  /* 0x0549133305267892 */ /* 0x000fd8000f8e3cff */
.L_x_125:
[----:B------:R-:W-:Y:S01]  /*0170*/  MOV R0, 0x50 ;  /* 0x0000005000007802 */ /* 0x000fe20000000f00 */
[----:B0-2---:R-:W-:Y:S02]  /*0180*/  IMAD.MOV.U32 R4, RZ, RZ, 0x30 ;  /* 0x00000030ff047424 */ /* 0x005fe400078e00ff */
[----:B------:R-:W-:Y:S01]  /*0190*/  IMAD.MOV.U32 R5, RZ, RZ, RZ ;  /* 0x000000ffff057224 */ /* 0x000fe200078e00ff */
[----:B------:R0:W1:Y:S06]  /*01a0*/  LDC.64 R2, c[0x4][R0] ;  /* 0x0100000000027b82 */ /* 0x00006c0000000a00 */
[----:B------:R-:W-:-:S07]  /*01b0*/  LEPC R20, `(.L_x_112) ;  /* 0x000000001014794e */ /* 0x000fce0000000000 */
[----:B01----:R-:W-:Y:S05]  /*01c0*/  CALL.ABS.NOINC R2 ;  /* 0x0000000002007343 */ /* 0x003fea0003c00000 */
.L_x_112:
[----:B------:R-:W-:Y:S01]  /*01d0*/  ISETP.NE.U32.AND P0, PT, R4, RZ, PT ;  /* 0x000000ff0400720c */ /* 0x000fe20003f05070 */
[----:B------:R-:W-:Y:S03]  /*01e0*/  BSSY.RECONVERGENT B0, `(.L_x_113) ;  /* 0x00000ee000007945 */ /* 0x000fe60003800200 */
[----:B------:R-:W-:-:S13]  /*01f0*/  ISETP.NE.AND.EX P0, PT, R5, RZ, PT, P0 ;  /* 0x000000ff0500720c */ /* 0x000fda0003f05300 */
[----:B------:R-:W-:Y:S05]  /*0200*/  @!P0 BRA `(.L_x_114) ;  /* 0x0000000c00ac8947 */ /* 0x000fea0003800000 */
[----:B------:R-:W0:Y:S01]  /*0210*/  LDC R0, c[0x0][0x380] ;  /* 0x0000e000ff007b82 */ /* 0x000e220000000800 */
[----:B------:R-:W-:Y:S01]  /*0220*/  IMAD.U32 R6, RZ, RZ, UR41 ;  /* 0x00000029ff067e24 */ /* 0x000fe2000f8e00ff */
[----:B------:R-:W-:Y:S01]  /*0230*/  ISETP.NE.AND P0, PT, R16, RZ, PT ;  /* 0x000000ff1000720c */ /* 0x000fe20003f05270 */
[----:B------:R-:W-:Y:S01]  /*0240*/  IMAD.U32 R3, RZ, RZ, UR42 ;  /* 0x0000002aff037e24 */ /* 0x000fe2000f8e00ff */
[----:B------:R-:W-:Y:S01]  /*0250*/  BSSY.RECONVERGENT B1, `(.L_x_115) ;  /* 0x00000e3000017945 */ /* 0x000fe20003800200 */
[----:B------:R-:W-:Y:S02]  /*0260*/  IMAD.U32 R8, RZ, RZ, UR38 ;  /* 0x00000026ff087e24 */ /* 0x000fe4000f8e00ff */
[----:B------:R-:W-:-:S05]  /*0270*/  IMAD.U32 R9, RZ, RZ, UR39 ;  /* 0x00000027ff097e24 */ /* 0x000fca000f8e00ff */
[----:B------:R1:W-:Y:S01]  /*0280*/  ST.E.64 desc[UR36][R4.64+0x10], R8 ;  /* 0x0000100804007985 */ /* 0x0003e2000c101b24 */
[----:B0-----:R-:W-:-:S05]  /*0290*/  LOP3.LUT R0, R0, 0xaad26b49, RZ, 0x3c, !PT ;  /* 0xaad26b4900007812 */ /* 0x001fca00078e3cff */
[----:B------:R-:W-:-:S04]  /*02a0*/  IMAD R0, R0, 0x4182bed5, RZ ;  /* 0x4182bed500007824 */ /* 0x000fc800078e02ff */
[C---:B------:R-:W-:Y:S01]  /*02b0*/  VIADD R7, R0.reuse, 0x75bcd15 ;  /* 0x075bcd1500077836 */ /* 0x040fe20000000000 */
[----:B------:R-:W-:-:S04]  /*02c0*/  LOP3.LUT R2, R0, 0x159a55e5, RZ, 0x3c, !PT ;  /* 0x159a55e500027812 */ /* 0x000fc800078e3cff */
[----:B------:R1:W-:Y:S04]  /*02d0*/  ST.E.64 desc[UR36][R4.64], R6 ;  /* 0x0000000604007985 */ /* 0x0003e8000c101b24 */
[----:B------:R1:W-:Y:S01]  /*02e0*/  ST.E.64 desc[UR36][R4.64+0x8], R2 ;  /* 0x0000080204007985 */ /* 0x0003e2000c101b24 */
[----:B------:R-:W-:Y:S05]  /*02f0*/  @!P0 BRA `(.L_x_116) ;  /* 0x0000000c00608947 */ /* 0x000fea0003800000 */
[--C-:B------:R-:W-:Y:S01]  /*0300*/  SHF.R.S32.HI R0, RZ, 0x1f, R16.reuse ;  /* 0x0000001fff007819 */ /* 0x100fe20000011410 */
[----:B-1----:R-:W-:Y:S02]  /*0310*/  IMAD.MOV.U32 R9, RZ, RZ, R16 ;  /* 0x000000ffff097224 */ /* 0x002fe400078e0010 */
[----:B------:R-:W-:-:S07]  /*0320*/  IMAD.MOV.U32 R8, RZ, RZ, RZ ;  /* 0x000000ffff087224 */ /* 0x000fce00078e00ff */
.L_x_124:
[----:B------:R-:W-:Y:S01]  /*0330*/  LOP3.LUT R10, R9, 0x3, RZ, 0xc0, !PT ;  /* 0x00000003090a7812 */ /* 0x000fe200078ec0ff */
[----:B------:R-:W-:Y:S03]  /*0340*/  BSSY.RECONVERGENT B2, `(.L_x_117) ;  /* 0x00000cd000027945 */ /* 0x000fe60003800200 */
[----:B------:R-:W-:-:S04]  /*0350*/  ISETP.NE.U32.AND P0, PT, R10, RZ, PT ;  /* 0x000000ff0a00720c */ /* 0x000fc80003f05070 */
[----:B------:R-:W-:-:S13]  /*0360*/  ISETP.NE.AND.EX P0, PT, RZ, RZ, PT, P0 ;  /* 0x000000ffff00720c */ /* 0x000fda0003f05300 */
[----:B0-----:R-:W-:Y:S05]  /*0370*/  @!P0 BRA `(.L_x_118) ;  /* 0x0000000c00248947 */ /* 0x001fea0003800000 */
[----:B------:R-:W0:Y:S01]  /*0380*/  LDC.64 R2, c[0x4][RZ] ;  /* 0x01000000ff027b82 */ /* 0x000e220000000a00 */
[----:B------:R-:W-:Y:S02]  /*0390*/  IMAD.MOV.U32 R11, RZ, RZ, RZ ;  /* 0x000000ffff0b7224 */ /* 0x000fe400078e00ff */
[----:B0-----:R-:W-:-:S07]  /*03a0*/  IMAD.WIDE.U32 R2, R8, 0xc80, R2 ;  /* 0x00000c8008027825 */ /* 0x001fce00078e0002 */
.L_x_123:
[----:B------:R-:W-:Y:S01]  /*03b0*/  BSSY.RECONVERGENT B3, `(.L_x_119) ;  /* 0x00000bd000037945 */ /* 0x000fe20003800200 */
[----:B0-----:R-:W-:Y:S02]  /*03c0*/  IMAD.MOV.U32 R13, RZ, RZ, RZ ;  /* 0x000000ffff0d7224 */ /* 0x001fe400078e00ff */
[----:B------:R-:W-:Y:S02]  /*03d0*/  IMAD.MOV.U32 R15, RZ, RZ, RZ ;  /* 0x000000ffff0f7224 */ /* 0x000fe400078e00ff */
[----:B------:R-:W-:Y:S02]  /*03e0*/  IMAD.MOV.U32 R17, RZ, RZ, RZ ;  /* 0x000000ffff117224 */ /* 0x000fe400078e00ff */
[----:B------:R-:W-:Y:S02]  /*03f0*/  IMAD.MOV.U32 R19, RZ, RZ, RZ ;  /* 0x000000ffff137224 */ /* 0x000fe400078e00ff */
[----:B------:R-:W-:Y:S02]  /*0400*/  IMAD.MOV.U32 R21, RZ, RZ, RZ ;  /* 0x000000ffff157224 */ /* 0x000fe400078e00ff */
[----:B------:R-:W-:-:S07]  /*0410*/  IMAD.MOV.U32 R23, RZ, RZ, RZ ;  /* 0x000000ffff177224 */ /* 0x000fce00078e00ff */
.L_x_122:
[----:B------:R-:W-:-:S05]  /*0420*/  IMAD.WIDE.U32 R6, R23, 0x4, R4 ;  /* 0x0000000417067825 */ /* 0x000fca00078e0004 */
[----:B------:R0:W5:Y:S01]  /*0430*/  LD.E R12, desc[UR36][R6.64+0x4] ;  /* 0x00000424060c7980 */ /* 0x000162000c101900 */
[----:B------:R-:W-:Y:S01]  /*0440*/  BSSY.RECONVERGENT B4, `(.L_x_120) ;  /* 0x00000b0000047945 */ /* 0x000fe20003800200 */
[----:B------:R-:W-:Y:S02]  /*0450*/  IMAD.SHL.U32 R14, R23, 0x20, RZ ;  /* 0x00000020170e7824 */ /* 0x000fe400078e00ff */
[----:B------:R-:W-:-:S07]  /*0460*/  IMAD.MOV.U32 R25, RZ, RZ, RZ ;  /* 0x000000ffff197224 */ /* 0x000fce00078e00ff */
.L_x_121:
[----:B-----5:R-:W-:Y:S01]  /*0470*/  SHF.R.U32.HI R22, RZ, R25, R12 ;  /* 0x00000019ff167219 */ /* 0x020fe2000001160c */
[----:B0-----:R-:W-:-:S03]  /*0480*/  IMAD.IADD R6, R14, 0x1, R25 ;  /* 0x000000010e067824 */ /* 0x001fc600078e0219 */
[----:B------:R-:W-:-:S04]  /*0490*/  LOP3.LUT R7, R22, 0x1, RZ, 0xc0, !PT ;  /* 0x0000000116077812 */ /* 0x000fc800078ec0ff */
[----:B------:R-:W-:Y:S01]  /*04a0*/  ISETP.NE.U32.AND P0, PT, R7, 0x1, PT ;  /* 0x000000010700780c */ /* 0x000fe20003f05070 */
[----:B------:R-:W-:-:S03]  /*04b0*/  IMAD R7, R6, 0x5, RZ ;  /* 0x0000000506077824 */ /* 0x000fc600078e02ff */
[----:B------:R-:W-:Y:S01]  /*04c0*/  R2P PR, R22, 0x7e ;  /* 0x0000007e16007804 */ /* 0x000fe20000000000 */
[----:B------:R-:W-:-:S08]  /*04d0*/  IMAD.WIDE.U32 R6, R7, 0x4, R2 ;  /* 0x0000000407067825 */ /* 0x000fd000078e0002 */
[----:B------:R-:W2:Y:S04]  /*04e0*/  @!P0 LDG.E R18, desc[UR36][R6.64+0x10] ;  /* 0x0000102406128981 */ /* 0x000ea8000c1e1900 */
[----:B------:R-:W3:Y:S04]  /*04f0*/  @P1 LDG.E R20, desc[UR36][R6.64+0x24] ;  /* 0x0000242406141981 */ /* 0x000ee8000c1e1900 */
[----:B------:R-:W4:Y:S04]  /*0500*/  @P2 LDG.E R24, desc[UR36][R6.64+0x38] ;  /* 0x0000382406182981 */ /* 0x000f28000c1e1900 */
[----:B------:R-:W4:Y:S01]  /*0510*/  @P3 LDG.E R26, desc[UR36][R6.64+0x4c] ;  /* 0x00004c24061a3981 */ /* 0x000f22000c1e1900 */
[----:B--2---:R-:W-:-:S03]  /*0520*/  @!P0 LOP3.LUT R13, R13, R18, RZ, 0x3c, !PT ;  /* 0x000000120d0d8212 */ /* 0x004fc600078e3cff */
[----:B------:R-:W2:Y:S01]  /*0530*/  @!P0 LDG.E R18, desc[UR36][R6.64] ;  /* 0x0000002406128981 */ /* 0x000ea2000c1e1900 */
[----:B---3--:R-:W-:-:S03]  /*0540*/  @P1 LOP3.LUT R13, R13, R20, RZ, 0x3c, !PT ;  /* 0x000000140d0d1212 */ /* 0x008fc600078e3cff */
[----:B------:R-:W3:Y:S01]  /*0550*/  @!P0 LDG.E R20, desc[UR36][R6.64+0x4] ;  /* 0x0000042406148981 */ /* 0x000ee2000c1e1900 */
[----:B----4-:R-:W-:-:S03]  /*0560*/  @P2 LOP3.LUT R13, R13, R24, RZ, 0x3c, !PT ;  /* 0x000000180d0d2212 */ /* 0x010fc600078e3cff */
[----:B------:R-:W4:Y:S01]  /*0570*/  @P4 LDG.E R24, desc[UR36][R6.64+0x60] ;  /* 0x0000602406184981 */ /* 0x000f22000c1e1900 */
[----:B------:R-:W-:-:S03]  /*0580*/  @P3 LOP3.LUT R13, R13, R26, RZ, 0x3c, !PT ;  /* 0x0000001a0d0d3212 */ /* 0x000fc600078e3cff */
[----:B------:R-:W4:Y:S01]  /*0590*/  @P5 LDG.E R26, desc[UR36][R6.64+0x74] ;  /* 0x00007424061a5981 */ /* 0x000f22000c1e1900 */
[----:B--2---:R-:W-:-:S03]  /*05a0*/  @!P0 LOP3.LUT R21, R21, R18, RZ, 0x3c, !PT ;  /* 0x0000001215158212 */ /* 0x004fc600078e3cff */
[----:B------:R-:W2:Y:S01]  /*05b0*/  @!P0 LDG.E R18, desc[UR36][R6.64+0x8] ;  /* 0x0000082406128981 */ /* 0x000ea2000c1e1900 */
[----:B---3--:R-:W-:-:S03]  /*05c0*/  @!P0 LOP3.LUT R19, R19, R20, RZ, 0x3c, !PT ;  /* 0x0000001413138212 */ /* 0x008fc600078e3cff */
[----:B------:R-:W3:Y:S01]  /*05d0*/  @!P0 LDG.E R20, desc[UR36][R6.64+0xc] ;  /* 0x00000c2406148981 */ /* 0x000ee2000c1e1900 */
[----:B----4-:R-:W-:-:S03]  /*05e0*/  @P4 LOP3.LUT R13, R13, R24, RZ, 0x3c, !PT ;  /* 0x000000180d0d4212 */ /* 0x010fc600078e3cff */
[----:B------:R-:W4:Y:S01]  /*05f0*/  @P1 LDG.E R24, desc[UR36][R6.64+0x14] ;  /* 0x0000142406181981 */ /* 0x000f22000c1e1900 */
[----:B------:R-:W-:-:S03]  /*0600*/  @P5 LOP3.LUT R13, R13, R26, RZ, 0x3c, !PT ;  /* 0x0000001a0d0d5212 */ /* 0x000fc600078e3cff */
[----:B------:R-:W4:Y:S01]  /*0610*/  @P6 LDG.E R26, desc[UR36][R6.64+0x88] ;  /* 0x00008824061a6981 */ /* 0x000f22000c1e1900 */
[----:B--2---:R-:W-:-:S03]  /*0620*/  @!P0 LOP3.LUT R17, R17, R18, RZ, 0x3c, !PT ;  /* 0x0000001211118212 */ /* 0x004fc600078e3cff */
[----:B------:R-:W2:Y:S01]  /*0630*/  @P1 LDG.E R18, desc[UR36][R6.64+0x18] ;  /* 0x0000182406121981 */ /* 0x000ea2000c1e1900 */
[----:B---3--:R-:W-:-:S03]  /*0640*/  @!P0 LOP3.LUT R15, R15, R20, RZ, 0x3c, !PT ;  /* 0x000000140f0f8212 */ /* 0x008fc600078e3cff */
[----:B------:R-:W3:Y:S01]  /*0650*/  @P1 LDG.E R20, desc[UR36][R6.64+0x1c] ;  /* 0x00001c2406141981 */ /* 0x000ee2000c1e1900 */
[----:B----4-:R-:W-:-:S03]  /*0660*/  @P1 LOP3.LUT R21, R21, R24, RZ, 0x3c, !PT ;  /* 0x0000001815151212 */ /* 0x010fc600078e3cff */
[----:B------:R-:W4:Y:S01]  /*0670*/  @P1 LDG.E R24, desc[UR36][R6.64+0x20] ;  /* 0x0000202406181981 */ /* 0x000f22000c1e1900 */
[----:B------:R-:W-:-:S03]  /*0680*/  @P6 LOP3.LUT R13, R13, R26, RZ, 0x3c, !PT ;  /* 0x0000001a0d0d6212 */ /* 0x000fc600078e3cff */
[----:B------:R-:W4:Y:S01]  /*0690*/  @P2 LDG.E R26, desc[UR36][R6.64+0x28] ;  /* 0x00002824061a2981 */ /* 0x000f22000c1e1900 */
[----:B--2---:R-:W-:-:S03]  /*06a0*/  @P1 LOP3.LUT R19, R19, R18, RZ, 0x3c, !PT ;  /* 0x0000001213131212 */ /* 0x004fc600078e3cff */
[----:B------:R-:W2:Y:S01]  /*06b0*/  @P2 LDG.E R18, desc[UR36][R6.64+0x2c] ;  /* 0x00002c2406122981 */ /* 0x000ea2000c1e1900 */
[----:B---3--:R-:W-:-:S03]  /*06c0*/  @P1 LOP3.LUT R17, R17, R20, RZ, 0x3c, !PT ;  /* 0x0000001411111212 */ /* 0x008fc600078e3cff */
        /* <DEDUP_REMOVED lines=29> */
[----:B------:R-:W-:Y:S02]  /*08a0*/  LOP3.LUT P0, RZ, R22, 0x80, RZ, 0xc0, !PT ;  /* 0x0000008016ff7812 */ /* 0x000fe4000780c0ff */
[----:B--2---:R-:W-:Y:S02]  /*08b0*/  @P5 LOP3.LUT R19, R19, R18, RZ, 0x3c, !PT ;  /* 0x0000001213135212 */ /* 0x004fe400078e3cff */
        /* <DEDUP_REMOVED lines=15> */
[----:B--2---:R-:W-:Y:S02]  /*09b0*/  @P0 LOP3.LUT R19, R19, R18, RZ, 0x3c, !PT ;  /* 0x0000001213130212 */ /* 0x004fe400078e3cff */
[----:B---3--:R-:W-:Y:S02]  /*09c0*/  @P0 LOP3.LUT R17, R17, R20, RZ, 0x3c, !PT ;  /* 0x0000001411110212 */ /* 0x008fe400078e3cff */
[----:B----4-:R-:W-:Y:S02]  /*09d0*/  @P0 LOP3.LUT R15, R15, R24, RZ, 0x3c, !PT ;  /* 0x000000180f0f0212 */ /* 0x010fe400078e3cff */
[----:B------:R-:W-:Y:S02]  /*09e0*/  @P0 LOP3.LUT R13, R13, R26, RZ, 0x3c, !PT ;  /* 0x0000001a0d0d0212 */ /* 0x000fe400078e3cff */
[----:B------:R-:W-:-:S13]  /*09f0*/  R2P PR, R22.B1, 0x7f ;  /* 0x0000007f16007804 */ /* 0x000fda0000001000 */
[----:B------:R-:W2:Y:S04]  /*0a00*/  @P0 LDG.E R18, desc[UR36][R6.64+0xa0] ;  /* 0x0000a02406120981 */ /* 0x000ea8000c1e1900 */
[----:B------:R-:W3:Y:S04]  /*0a10*/  @P0 LDG.E R20, desc[UR36][R6.64+0xa4] ;  /* 0x0000a42406140981 */ /* 0x000ee8000c1e1900 */
[----:B------:R-:W4:Y:S04]  /*0a20*/  @P0 LDG.E R24, desc[UR36][R6.64+0xa8] ;  /* 0x0000a82406180981 */ /* 0x000f28000c1e1900 */
        /* <DEDUP_REMOVED lines=13> */
[----:B------:R-:W-:Y:S02]  /*0b00*/  LOP3.LUT P0, RZ, R22, 0x8000, RZ, 0xc0, !PT ;  /* 0x0000800016ff7812 */ /* 0x000fe4000780c0ff */
[----:B----4-:R-:W-:Y:S01]  /*0b10*/  @P1 LOP3.LUT R19, R19, R24, RZ, 0x3c, !PT ;  /* 0x0000001813131212 */ /* 0x010fe200078e3cff */
[----:B------:R-:W4:Y:S01]  /*0b20*/  @P2 LDG.E R22, desc[UR36][R6.64+0xc8] ;  /* 0x0000c82406162981 */ /* 0x000f22000c1e1900 */
[----:B------:R-:W-:-:S03]  /*0b30*/  @P1 LOP3.LUT R17, R17, R26, RZ, 0x3c, !PT ;  /* 0x0000001a11111212 */ /* 0x000fc600078e3cff */
[----:B------:R-:W4:Y:S04]  /*0b40*/  @P2 LDG.E R24, desc[UR36][R6.64+0xcc] ;  /* 0x0000cc2406182981 */ /* 0x000f28000c1e1900 */
        /* <DEDUP_REMOVED lines=52> */
[----:B------:R-:W-:Y:S01]  /*0e90*/  VIADD R25, R25, 0x10 ;  /* 0x0000001019197836 */ /* 0x000fe20000000000 */
[----:B--2---:R-:W-:Y:S02]  /*0ea0*/  @P6 LOP3.LUT R17, R17, R18, RZ, 0x3c, !PT ;  /* 0x0000001211116212 */ /* 0x004fe400078e3cff */
[----:B------:R-:W2:Y:S02]  /*0eb0*/  @P0 LDG.E R18, desc[UR36][R6.64+0x12c] ;  /* 0x00012c2406120981 */ /* 0x000ea4000c1e1900 */
[----:B------:R-:W-:Y:S02]  /*0ec0*/  ISETP.NE.AND P1, PT, R25, 0x20, PT ;  /* 0x000000201900780c */ /* 0x000fe40003f25270 */
[----:B---3--:R-:W-:Y:S02]  /*0ed0*/  @P6 LOP3.LUT R13, R13, R20, RZ, 0x3c, !PT ;  /* 0x000000140d0d6212 */ /* 0x008fe400078e3cff */
[----:B----4-:R-:W-:-:S02]  /*0ee0*/  @P0 LOP3.LUT R19, R19, R22, RZ, 0x3c, !PT ;  /* 0x0000001613130212 */ /* 0x010fc400078e3cff */
[----:B------:R-:W-:Y:S02]  /*0ef0*/  @P0 LOP3.LUT R13, R13, R28, RZ, 0x3c, !PT ;  /* 0x0000001c0d0d0212 */ /* 0x000fe400078e3cff */
[----:B------:R-:W-:Y:S02]  /*0f00*/  @P0 LOP3.LUT R17, R17, R24, RZ, 0x3c, !PT ;  /* 0x0000001811110212 */ /* 0x000fe400078e3cff */
[----:B------:R-:W-:Y:S02]  /*0f10*/  @P0 LOP3.LUT R15, R15, R26, RZ, 0x3c, !PT ;  /* 0x0000001a0f0f0212 */ /* 0x000fe400078e3cff */
[----:B--2---:R-:W-:Y:S01]  /*0f20*/  @P0 LOP3.LUT R21, R21, R18, RZ, 0x3c, !PT ;  /* 0x0000001215150212 */ /* 0x004fe200078e3cff */
[----:B------:R-:W-:Y:S06]  /*0f30*/  @P1 BRA `(.L_x_121) ;  /* 0xfffffff4004c1947 */ /* 0x000fec000383ffff */
[----:B------:R-:W-:Y:S05]  /*0f40*/  BSYNC.RECONVERGENT B4 ;  /* 0x0000000000047941 */ /* 0x000fea0003800200 */
.L_x_120:
[----:B------:R-:W-:-:S05]  /*0f50*/  VIADD R23, R23, 0x1 ;  /* 0x0000000117177836 */ /* 0x000fca0000000000 */
[----:B------:R-:W-:-:S13]  /*0f60*/  ISETP.NE.AND P0, PT, R23, 0x5, PT ;  /* 0x000000051700780c */ /* 0x000fda0003f05270 */
[----:B------:R-:W-:Y:S05]  /*0f70*/  @P0 BRA `(.L_x_122) ;  /* 0xfffffff400280947 */ /* 0x000fea000383ffff */
[----:B------:R-:W-:Y:S05]  /*0f80*/  BSYNC.RECONVERGENT B3 ;  /* 0x0000000000037941 */ /* 0x000fea0003800200 */
.L_x_119:
[----:B------:R0:W-:Y:S01]  /*0f90*/  ST.E desc[UR36][R4.64+0x4], R21 ;  /* 0x0000041504007985 */ /* 0x0001e2000c101924 */
[----:B------:R-:W-:-:S03]  /*0fa0*/  VIADD R11, R11, 0x1 ;  /* 0x000000010b0b7836 */ /* 0x000fc60000000000 */
[----:B------:R0:W-:Y:S02]  /*0fb0*/  ST.E desc[UR36][R4.64+0x8], R19 ;  /* 0x0000081304007985 */ /* 0x0001e4000c101924 */
[----:B------:R-:W-:Y:S02]  /*0fc0*/  ISETP.GE.U32.AND P0, PT, R11, R10, PT ;  /* 0x0000000a0b00720c */ /* 0x000fe40003f06070 */
[----:B------:R0:W-:Y:S04]  /*0fd0*/  ST.E desc[UR36][R4.64+0xc], R17 ;  /* 0x00000c1104007985 */ /* 0x0001e8000c101924 */
[----:B------:R0:W-:Y:S04]  /*0fe0*/  ST.E desc[UR36][R4.64+0x10], R15 ;  /* 0x0000100f04007985 */ /* 0x0001e8000c101924 */
[----:B------:R0:W-:Y:S03]  /*0ff0*/  ST.E desc[UR36][R4.64+0x14], R13 ;  /* 0x0000140d04007985 */ /* 0x0001e6000c101924 */
[----:B------:R-:W-:Y:S05]  /*1000*/  @!P0 BRA `(.L_x_123) ;  /* 0xfffffff000e88947 */ /* 0x000fea000383ffff */
.L_x_118:
[----:B------:R-:W-:Y:S05]  /*1010*/  BSYNC.RECONVERGENT B2 ;  /* 0x0000000000027941 */ /* 0x000fea0003800200 */
.L_x_117:
[C---:B------:R-:W-:Y:S01]  /*1020*/  ISETP.GT.U32.AND P0, PT, R9.reuse, 0x3, PT ;  /* 0x000000030900780c */ /* 0x040fe20003f04070 */
[----:B------:R-:W-:Y:S01]  /*1030*/  VIADD R8, R8, 0x1 ;  /* 0x0000000108087836 */ /* 0x000fe20000000000 */
[--C-:B------:R-:W-:Y:S02]  /*1040*/  SHF.R.U64 R9, R9, 0x2, R0.reuse ;  /* 0x0000000209097819 */ /* 0x100fe40000001200 */
[----:B------:R-:W-:Y:S02]  /*1050*/  ISETP.GT.U32.AND.EX P0, PT, R0, RZ, PT, P0 ;  /* 0x000000ff0000720c */ /* 0x000fe40003f04100 */
[----:B------:R-:W-:-:S11]  /*1060*/  SHF.R.U32.HI R0, RZ, 0x2, R0 ;  /* 0x00000002ff007819 */ /* 0x000fd60000011600 */
[----:B------:R-:W-:Y:S05]  /*1070*/  @P0 BRA `(.L_x_124) ;  /* 0xfffffff000ac0947 */ /* 0x000fea000383ffff */
.L_x_116:
[----:B------:R-:W-:Y:S05]  /*1080*/  BSYNC.RECONVERGENT B1 ;  /* 0x0000000000017941 */ /* 0x000fea0003800200 */
.L_x_115:
[----:B------:R2:W-:Y:S04]  /*1090*/  ST.E.64 desc[UR36][R4.64+0x18], RZ ;  /* 0x000018ff04007985 */ /* 0x0005e8000c101b24 */
[----:B------:R2:W-:Y:S04]  /*10a0*/  ST.E desc[UR36][R4.64+0x20], RZ ;  /* 0x000020ff04007985 */ /* 0x0005e8000c101924 */
[----:B------:R2:W-:Y:S02]  /*10b0*/  ST.E.64 desc[UR36][R4.64+0x28], RZ ;  /* 0x000028ff04007985 */ /* 0x0005e4000c101b24 */
.L_x_114:
[----:B------:R-:W-:Y:S05]  /*10c0*/  BSYNC.RECONVERGENT B0 ;  /* 0x0000000000007941 */ /* 0x000fea0003800200 */
.L_x_113:
[----:B-1----:R-:W1:Y:S08]  /*10d0*/  LDC.64 R2, c[0x4][0x48] ;  /* 0x01001200ff027b82 */ /* 0x002e700000000a00 */
[----:B------:R-:W3:Y:S01]  /*10e0*/  LDC.64 R6, c[0x4][0x40] ;  /* 0x01001000ff067b82 */ /* 0x000ee20000000a00 */
[----:B-1----:R-:W-:-:S05]  /*10f0*/  IMAD.WIDE R2, R16, 0x8, R2 ;  /* 0x0000000810027825 */ /* 0x002fca00078e0202 */
[----:B------:R1:W-:Y:S04]  /*1100*/  STG.E.64 desc[UR36][R2.64], R4 ;  /* 0x0000000402007986 */ /* 0x0003e8000c101b24 */
[----:B---3--:R-:W3:Y:S01]  /*1110*/  LDG.E R7, desc[UR36][R6.64] ;  /* 0x0000002406077981 */ /* 0x008ee2000c1e1900 */
[----:B------:R-:W-:-:S05]  /*1120*/  VIADD R16, R16, UR40 ;  /* 0x0000002810107c36 */ /* 0x000fca0008000000 */
[----:B---3--:R-:W-:-:S13]  /*1130*/  ISETP.GE.AND P0, PT, R16, R7, PT ;  /* 0x000000071000720c */ /* 0x008fda0003f06270 */
[----:B-1----:R-:W-:Y:S05]  /*1140*/  @!P0 BRA `(.L_x_125) ;  /* 0xfffffff000088947 */ /* 0x002fea000383ffff */
[----:B------:R-:W-:Y:S05]  /*1150*/  EXIT ;  /* 0x000000000000794d */ /* 0x000fea0003800000 */
.L_x_126:
        /* <DEDUP_REMOVED lines=10> */
.L_x_135:


//--------------------- .nv.global.init           --------------------------
	.section	.nv.global.init,"aw",@progbits
	.align	4
.nv.global.init:
	.type		mrg32k3aM1SubSeq,@object
	.size		mrg32k3aM1SubSeq,(mrg32k3aM2SubSeq - mrg32k3aM1SubSeq)
mrg32k3aM1SubSeq:
        /*0000*/ 	.byte	0x0b, 0xcc, 0xee, 0x04, 0x73, 0x29, 0x8b, 0x6f, 0xf6, 0x53, 0x03, 0xf6, 0x23, 0xf6, 0xea, 0xda
        /* <DEDUP_REMOVED lines=125> */
	.type		mrg32k3aM2SubSeq,@object
	.size		mrg32k3aM2SubSeq,(mrg32k3aM1 - mrg32k3aM2SubSeq)
mrg32k3aM2SubSeq:
        /* <DEDUP_REMOVED lines=126> */
	.type		mrg32k3aM1,@object
	.size		mrg32k3aM1,(mrg32k3aM1Seq - mrg32k3aM1)
mrg32k3aM1:
        /* <DEDUP_REMOVED lines=144> */
	.type		mrg32k3aM1Seq,@object
	.size		mrg32k3aM1Seq,(mrg32k3aM2 - mrg32k3aM1Seq)
mrg32k3aM1Seq:
        /* <DEDUP_REMOVED lines=144> */
	.type		mrg32k3aM2,@object
	.size		mrg32k3aM2,(mrg32k3aM2Seq - mrg32k3aM2)
mrg32k3aM2:
        /* <DEDUP_REMOVED lines=144> */
	.type		mrg32k3aM2Seq,@object
	.size		mrg32k3aM2Seq,(precalc_xorwow_matrix - mrg32k3aM2Seq)
mrg32k3aM2Seq:
        /* <DEDUP_REMOVED lines=144> */
	.type		precalc_xorwow_matrix,@object
	.size		precalc_xorwow_matrix,(precalc_xorwow_offset_matrix - precalc_xorwow_matrix)
precalc_xorwow_matrix:
        /* <DEDUP_REMOVED lines=6400> */
	.type		precalc_xorwow_offset_matrix,@object
	.size		precalc_xorwow_offset_matrix,(.L_1 - precalc_xorwow_offset_matrix)
precalc_xorwow_offset_matrix:
        /* <DEDUP_REMOVED lines=6400> */
.L_1:


//--------------------- .nv.shared._Z10sumReducerPiP10chromosomei --------------------------
	.section	.nv.shared._Z10sumReducerPiP10chromosomei,"aw",@nobits
	.sectionflags	@""
	.align	4
.nv.shared._Z10sumReducerPiP10chromosomei:
	.zero		5120


//--------------------- .nv.shared.reserved.0     --------------------------
	.section	.nv.shared.reserved.0,"aw",@nobits
	.weak		__nv_reservedSMEM_offset_0_alias
	.size		__nv_reservedSMEM_offset_0_alias, 0, 64
	.other		__nv_reservedSMEM_offset_0_alias,@"STO_CUDA_RESERVED_SHARED STV_DEFAULT"
__nv_reservedSMEM_offset_0_alias:
	.zero		0
	.zero		64


//--------------------- .nv.global                --------------------------
	.section	.nv.global,"aw",@nobits
	.align	8
.nv.global:
	.type		states,@object
	.size		states,(CHROMOSOME_COUNT - states)
states:
	.zero		8192
	.type		CHROMOSOME_COUNT,@object
	.size		CHROMOSOME_COUNT,(.L_9 - CHROMOSOME_COUNT)
CHROMOSOME_COUNT:
	.zero		4
.L_9:


//--------------------- .nv.constant0._Z10sumReducerPiP10chromosomei --------------------------
	.section	.nv.constant0._Z10sumReducerPiP10chromosomei,"a",@progbits
	.sectionflags	@""
	.align	4
.nv.constant0._Z10sumReducerPiP10chromosomei:
	.zero		916


//--------------------- .nv.constant0._Z28copyOffspringIntoChromosomesP10chromosomeS0_ii --------------------------
	.section	.nv.constant0._Z28copyOffspringIntoChromosomesP10chromosomeS0_ii,"a",@progbits
	.sectionflags	@""
	.align	4
.nv.constant0._Z28copyOffspringIntoChromosomesP10chromosomeS0_ii:
	.zero		920


//--------------------- .nv.constant0._Z23GPUreproduceChromosomesP10chromosomeS0_PiS1_i --------------------------
	.section	.nv.constant0._Z23GPUreproduceChromosomesP10chromosomeS0_PiS1_i,"a",@progbits
	.sectionflags	@""
	.align	4
.nv.constant0._Z23GPUreproduceChromosomesP10chromosomeS0_PiS1_i:
	.zero		932


//--------------------- .nv.constant0._Z17mutateChromosomesP10chromosomeii --------------------------
	.section	.nv.constant0._Z17mutateChromosomesP10chromosomeii,"a",@progbits
	.sectionflags	@""
	.align	4
.nv.constant0._Z17mutateChromosomesP10chromosomeii:
	.zero		912


//--------------------- .nv.constant0._Z10pullScoresP10chromosomePi --------------------------
	.section	.nv.constant0._Z10pullScoresP10chromosomePi,"a",@progbits
	.sectionflags	@""
	.align	4
.nv.constant0._Z10pullScoresP10chromosomePi:
	.zero		912


//--------------------- .nv.constant0._Z19evaluateChromosomesP10chromosomePiS1_ii --------------------------
	.section	.nv.constant0._Z19evaluateChromosomesP10chromosomePiS1_ii,"a",@progbits
	.sectionflags	@""
	.align	4
.nv.constant0._Z19evaluateChromosomesP10chromosomePiS1_ii:
	.zero		928


//--------------------- .nv.constant0._Z27evaluteChromosomesGeneLevelP10chromosomePiS1_S1_S1_S1_iii --------------------------
	.section	.nv.constant0._Z27evaluteChromosomesGeneLevelP10chromosomePiS1_S1_S1_S1_iii,"a",@progbits
	.sectionflags	@""
	.align	4
.nv.constant0._Z27evaluteChromosomesGeneLevelP10chromosomePiS1_S1_S1_S1_iii:
	.zero		956


//--------------------- .nv.constant0._Z21initializeChromosomesP10chromosomePiii --------------------------
	.section	.nv.constant0._Z21initializeChromosomesP10chromosomePiii,"a",@progbits
	.sectionflags	@""
	.align	4
.nv.constant0._Z21initializeChromosomesP10chromosomePiii:
	.zero		920


//--------------------- .nv.constant0._Z10initKerneli --------------------------
	.section	.nv.constant0._Z10initKerneli,"a",@progbits
	.sectionflags	@""
	.align	4
.nv.constant0._Z10initKerneli:
	.zero		900


//--------------------- SYMBOLS --------------------------

	.type		.nv.reservedSmem.offset0,@object
	.size		.nv.reservedSmem.offset0,0x4
	.type		.nv.reservedSmem.cap,@object
	.size		.nv.reservedSmem.cap,0x4
	.type		malloc,@function
